def matmul_kernel(
    a_ptr,
    b_ptr,
    c_ptr,
    M,
    N,
    K,
    stride_am,
    stride_ak,
    stride_bk,
    stride_bn,
    stride_cm,
    stride_cn,
    BLOCK_M: tl.constexpr,
    BLOCK_N: tl.constexpr,
    BLOCK_K: tl.constexpr,
    GROUP_M: tl.constexpr,
):
    pid = tl.program_id(axis=0)
    num_pid_m = tl.cdiv(M, BLOCK_M)
    num_pid_n = tl.cdiv(N, BLOCK_N)
    num_pid_in_group = GROUP_M * num_pid_n
    group_id = pid // num_pid_in_group
    first_pid_m = group_id * GROUP_M
    group_size_m = min(num_pid_m - first_pid_m, GROUP_M)
    pid_m = first_pid_m + ((pid % num_pid_in_group) % group_size_m)
    pid_n = (pid % num_pid_in_group) // group_size_m

    offs_am = (pid_m * BLOCK_M + tl.arange(0, BLOCK_M)) % M
    offs_bn = (pid_n * BLOCK_N + tl.arange(0, BLOCK_N)) % N
    offs_k = tl.arange(0, BLOCK_K)
    a_ptrs = a_ptr + offs_am[:, None] * stride_am + offs_k[None, :] * stride_ak
    b_ptrs = b_ptr + offs_k[:, None] * stride_bk + offs_bn[None, :] * stride_bn

    acc = tl.zeros((BLOCK_M, BLOCK_N), dtype=tl.float32)
    for kk in range(0, tl.cdiv(K, BLOCK_K)):
        a = tl.load(a_ptrs, mask=offs_k[None, :] < K - kk * BLOCK_K, other=0.0)
        b = tl.load(b_ptrs, mask=offs_k[:, None] < K - kk * BLOCK_K, other=0.0)
        acc = tl.dot(a, b, acc)
        a_ptrs += BLOCK_K * stride_ak
        b_ptrs += BLOCK_K * stride_bk

    c = acc.to(c_ptr.dtype.element_ty)
    offs_cm = pid_m * BLOCK_M + tl.arange(0, BLOCK_M)
    offs_cn = pid_n * BLOCK_N + tl.arange(0, BLOCK_N)
    c_ptrs = c_ptr + offs_cm[:, None] * stride_cm + offs_cn[None, :] * stride_cn
    mask = (offs_cm[:, None] < M) & (offs_cn[None, :] < N)
    tl.store(c_ptrs, c, mask=mask)

# config = {"BLOCK_K": 32, "BLOCK_M": 64, "BLOCK_N": 16, "GROUP_M": 8, "arch": "sm_100", "dtype": "fp16", "num_ctas": 1, "num_stages": 3, "num_warps": 4}
# arch = sm_100


// ===== COMPILED SASS (sm_100a) =====

	.target	sm_100a

	.elftype	@"ET_EXEC"


//--------------------- .note.nv.tkinfo           --------------------------
	.section	.note.nv.tkinfo,"",@"SHT_NOTE"
	.sectionflags	@"SHF_NOTE_NV_TKINFO"
	.tkinfo
        /*0018*/ 	.word	0x00000081
        /*0030*/ 	.string	""
        /*0030*/ 	.string	"ptxas-blackwell"
        /*0030*/ 	.string	"Cuda compilation tools, release 12.9, V12.9.86"
        /*0030*/ 	.string	"Build cuda_12.9.r12.9/compiler.36037853_0"
        /*0030*/ 	.string	"-v  -suppress-debug-info  -lineinfo  -arch sm_100a "



//--------------------- .note.nv.cuver            --------------------------
	.section	.note.nv.cuver,"",@"SHT_NOTE"
	.sectionflags	@"SHF_NOTE_NV_CUVER"
        /*0018*/ 	.short	0x0001
        /*001a*/ 	.short	0x0064
        /*001c*/ 	.short	0x0001
        /*001e*/ 	.short	0x0000
        /*0020*/ 	.short	0x0001
        /*0022*/ 	.short	0x0000


//--------------------- .nv.info                  --------------------------
	.section	.nv.info,"",@"SHT_CUDA_INFO"
	.align	4


	//----- nvinfo : EIATTR_REGCOUNT
	.align		4
        /*0000*/ 	.byte	0x04, 0x2f
        /*0002*/ 	.short	(.L_4 - .L_3)
	.align		4
.L_3:
        /*0004*/ 	.word	index@(matmul_kernel)
        /*0008*/ 	.word	0x00000050


	//----- nvinfo : EIATTR_FRAME_SIZE
	.align		4
.L_4:
        /*000c*/ 	.byte	0x04, 0x11
        /*000e*/ 	.short	(.L_6 - .L_5)
	.align		4
.L_5:
        /*0010*/ 	.word	index@($__internal_2_$__cuda_sm10x_tcgen05_guardrail_trap_unallocated_columns_being_dealloced)
        /*0014*/ 	.word	0x00000000


	//----- nvinfo : EIATTR_FRAME_SIZE
	.align		4
.L_6:
        /*0018*/ 	.byte	0x04, 0x11
        /*001a*/ 	.short	(.L_8 - .L_7)
	.align		4
.L_7:
        /*001c*/ 	.word	index@($__internal_1_$__cuda_sm10x_tcgen05_guardrail_trap_phase_invalid_during_alloc)
        /*0020*/ 	.word	0x00000000


	//----- nvinfo : EIATTR_FRAME_SIZE
	.align		4
.L_8:
        /*0024*/ 	.byte	0x04, 0x11
        /*0026*/ 	.short	(.L_10 - .L_9)
	.align		4
.L_9:
        /*0028*/ 	.word	index@($__internal_0_$__cuda_sm10x_tcgen05_guardrail_trap_col_being_dealloced_not_returned_by_alloc)
        /*002c*/ 	.word	0x00000000


	//----- nvinfo : EIATTR_FRAME_SIZE
	.align		4
.L_10:
        /*0030*/ 	.byte	0x04, 0x11
        /*0032*/ 	.short	(.L_12 - .L_11)
	.align		4
.L_11:
        /*0034*/ 	.word	index@(matmul_kernel)
        /*0038*/ 	.word	0x00000000


	//----- nvinfo : EIATTR_MIN_STACK_SIZE
	.align		4
.L_12:
        /*003c*/ 	.byte	0x04, 0x12
        /*003e*/ 	.short	(.L_14 - .L_13)
	.align		4
.L_13:
        /*0040*/ 	.word	index@(matmul_kernel)
        /*0044*/ 	.word	0x00000000
.L_14:


//--------------------- .nv.info.matmul_kernel    --------------------------
	.section	.nv.info.matmul_kernel,"",@"SHT_CUDA_INFO"
	.sectionflags	@""
	.align	4


	//----- nvinfo : EIATTR_CUDA_API_VERSION
	.align		4
        /*0000*/ 	.byte	0x04, 0x37
        /*0002*/ 	.short	(.L_16 - .L_15)
.L_15:
        /*0004*/ 	.word	0x00000081


	//----- nvinfo : EIATTR_KPARAM_INFO
	.align		4
.L_16:
        /*0008*/ 	.byte	0x04, 0x17
        /*000a*/ 	.short	(.L_18 - .L_17)
.L_17:
        /*000c*/ 	.word	0x00000000
        /*0010*/ 	.short	0x000d
        /*0012*/ 	.short	0x0048
        /*0014*/ 	.byte	0x00, 0xf4, 0x21, 0x00


	//----- nvinfo : EIATTR_KPARAM_INFO
	.align		4
.L_18:
        /*0018*/ 	.byte	0x04, 0x17
        /*001a*/ 	.short	(.L_20 - .L_19)
.L_19:
        /*001c*/ 	.word	0x00000000
        /*0020*/ 	.short	0x000c
        /*0022*/ 	.short	0x0040
        /*0024*/ 	.byte	0x00, 0xf4, 0x21, 0x00


	//----- nvinfo : EIATTR_KPARAM_INFO
	.align		4
.L_20:
        /*0028*/ 	.byte	0x04, 0x17
        /*002a*/ 	.short	(.L_22 - .L_21)
.L_21:
        /*002c*/ 	.word	0x00000000
        /*0030*/ 	.short	0x000b
        /*0032*/ 	.short	0x0038
        /*0034*/ 	.byte	0x00, 0xf0, 0x11, 0x00


	//----- nvinfo : EIATTR_KPARAM_INFO
	.align		4
.L_22:
        /*0038*/ 	.byte	0x04, 0x17
        /*003a*/ 	.short	(.L_24 - .L_23)
.L_23:
        /*003c*/ 	.word	0x00000000
        /*0040*/ 	.short	0x000a
        /*0042*/ 	.short	0x0034
        /*0044*/ 	.byte	0x00, 0xf0, 0x11, 0x00


	//----- nvinfo : EIATTR_KPARAM_INFO
	.align		4
.L_24:
        /*0048*/ 	.byte	0x04, 0x17
        /*004a*/ 	.short	(.L_26 - .L_25)
.L_25:
        /*004c*/ 	.word	0x00000000
        /*0050*/ 	.short	0x0009
        /*0052*/ 	.short	0x0030
        /*0054*/ 	.byte	0x00, 0xf0, 0x11, 0x00


	//----- nvinfo : EIATTR_KPARAM_INFO
	.align		4
.L_26:
        /*0058*/ 	.byte	0x04, 0x17
        /*005a*/ 	.short	(.L_28 - .L_27)
.L_27:
        /*005c*/ 	.word	0x00000000
        /*0060*/ 	.short	0x0008
        /*0062*/ 	.short	0x002c
        /*0064*/ 	.byte	0x00, 0xf0, 0x11, 0x00


	//----- nvinfo : EIATTR_KPARAM_INFO
	.align		4
.L_28:
        /*0068*/ 	.byte	0x04, 0x17
        /*006a*/ 	.short	(.L_30 - .L_29)
.L_29:
        /*006c*/ 	.word	0x00000000
        /*0070*/ 	.short	0x0007
        /*0072*/ 	.short	0x0028
        /*0074*/ 	.byte	0x00, 0xf0, 0x11, 0x00


	//----- nvinfo : EIATTR_KPARAM_INFO
	.align		4
.L_30:
        /*0078*/ 	.byte	0x04, 0x17
        /*007a*/ 	.short	(.L_32 - .L_31)
.L_31:
        /*007c*/ 	.word	0x00000000
        /*0080*/ 	.short	0x0006
        /*0082*/ 	.short	0x0024
        /*0084*/ 	.byte	0x00, 0xf0, 0x11, 0x00


	//----- nvinfo : EIATTR_KPARAM_INFO
	.align		4
.L_32:
        /*0088*/ 	.byte	0x04, 0x17
        /*008a*/ 	.short	(.L_34 - .L_33)
.L_33:
        /*008c*/ 	.word	0x00000000
        /*0090*/ 	.short	0x0005
        /*0092*/ 	.short	0x0020
        /*0094*/ 	.byte	0x00, 0xf0, 0x11, 0x00


	//----- nvinfo : EIATTR_KPARAM_INFO
	.align		4
.L_34:
        /*0098*/ 	.byte	0x04, 0x17
        /*009a*/ 	.short	(.L_36 - .L_35)
.L_35:
        /*009c*/ 	.word	0x00000000
        /*00a0*/ 	.short	0x0004
        /*00a2*/ 	.short	0x001c
        /*00a4*/ 	.byte	0x00, 0xf0, 0x11, 0x00


	//----- nvinfo : EIATTR_KPARAM_INFO
	.align		4
.L_36:
        /*00a8*/ 	.byte	0x04, 0x17
        /*00aa*/ 	.short	(.L_38 - .L_37)
.L_37:
        /*00ac*/ 	.word	0x00000000
        /*00b0*/ 	.short	0x0003
        /*00b2*/ 	.short	0x0018
        /*00b4*/ 	.byte	0x00, 0xf0, 0x11, 0x00


	//----- nvinfo : EIATTR_KPARAM_INFO
	.align		4
.L_38:
        /*00b8*/ 	.byte	0x04, 0x17
        /*00ba*/ 	.short	(.L_40 - .L_39)
.L_39:
        /*00bc*/ 	.word	0x00000000
        /*00c0*/ 	.short	0x0002
        /*00c2*/ 	.short	0x0010
        /*00c4*/ 	.byte	0x00, 0xf4, 0x21, 0x00


	//----- nvinfo : EIATTR_KPARAM_INFO
	.align		4
.L_40:
        /*00c8*/ 	.byte	0x04, 0x17
        /*00ca*/ 	.short	(.L_42 - .L_41)
.L_41:
        /*00cc*/ 	.word	0x00000000
        /*00d0*/ 	.short	0x0001
        /*00d2*/ 	.short	0x0008
        /*00d4*/ 	.byte	0x00, 0xf4, 0x21, 0x00


	//----- nvinfo : EIATTR_KPARAM_INFO
	.align		4
.L_42:
        /*00d8*/ 	.byte	0x04, 0x17
        /*00da*/ 	.short	(.L_44 - .L_43)
.L_43:
        /*00dc*/ 	.word	0x00000000
        /*00e0*/ 	.short	0x0000
        /*00e2*/ 	.short	0x0000
        /*00e4*/ 	.byte	0x00, 0xf4, 0x21, 0x00


	//----- nvinfo : EIATTR_AT_ENTRY_FRAGMENTS
	.align		4
.L_44:
        /*00e8*/ 	.byte	0x04, 0x4f
        /*00ea*/ 	.short	(.L_46 - .L_45)


	//   ....[0]....
.L_45:
        /*00ec*/ 	.word	0x00000004


	//----- nvinfo : EIATTR_RESERVED_SMEM_USED
	.align		4
.L_46:
        /*00f0*/ 	.byte	0x01, 0x41
	.zero		2


	//----- nvinfo : EIATTR_SPARSE_MMA_MASK
	.align		4
        /*00f4*/ 	.byte	0x03, 0x50
        /*00f6*/ 	.short	0x0000


	//----- nvinfo : EIATTR_TCGEN05_1CTA_USED
	.align		4
        /*00f8*/ 	.byte	0x01, 0x51
	.zero		2


	//----- nvinfo : EIATTR_MAXREG_COUNT
	.align		4
        /*00fc*/ 	.byte	0x03, 0x1b
        /*00fe*/ 	.short	0x00ff


	//----- nvinfo : EIATTR_NUM_BARRIERS
	.align		4
        /*0100*/ 	.byte	0x02, 0x4c
        /*0102*/ 	.byte	0x01
	.zero		1


	//----- nvinfo : EIATTR_INT_WARP_WIDE_INSTR_OFFSETS
	.align		4
        /*0104*/ 	.byte	0x04, 0x31
        /*0106*/ 	.short	(.L_48 - .L_47)


	//   ....[0]....
.L_47:
        /*0108*/ 	.word	0x00000f00


	//   ....[1]....
        /*010c*/ 	.word	0x00000f10


	//   ....[2]....
        /*0110*/ 	.word	0x00001c80


	//   ....[3]....
        /*0114*/ 	.word	0x000036e0


	//   ....[4]....
        /*0118*/ 	.word	0x00003730


	//----- nvinfo : EIATTR_COOP_GROUP_MASK_REGIDS
	.align		4
.L_48:
        /*011c*/ 	.byte	0x04, 0x29
        /*011e*/ 	.short	(.L_50 - .L_49)


	//   ....[0]....
.L_49:
        /*0120*/ 	.word	0xffffffff


	//   ....[1]....
        /*0124*/ 	.word	0xffffffff


	//   ....[2]....
        /*0128*/ 	.word	0xffffffff


	//   ....[3]....
        /*012c*/ 	.word	0xffffffff


	//----- nvinfo : EIATTR_COOP_GROUP_INSTR_OFFSETS
	.align		4
.L_50:
        /*0130*/ 	.byte	0x04, 0x28
        /*0132*/ 	.short	(.L_52 - .L_51)


	//   ....[0]....
.L_51:
        /*0134*/ 	.word	0x00000070


	//   ....[1]....
        /*0138*/ 	.word	0x00000320


	//   ....[2]....
        /*013c*/ 	.word	0x00003580


	//   ....[3]....
        /*0140*/ 	.word	0x000037e0


	//----- nvinfo : EIATTR_VRC_CTA_INIT_COUNT
	.align		4
.L_52:
        /*0144*/ 	.byte	0x02, 0x4a
        /*0146*/ 	.byte	0x80
	.zero		1


	//----- nvinfo : EIATTR_MBARRIER_INSTR_OFFSETS
	.align		4
        /*0148*/ 	.byte	0x04, 0x39
        /*014a*/ 	.short	(.L_54 - .L_53)


	//   ....[0]....
.L_53:
        /*014c*/ 	.word	0x00001030
        /*0150*/ 	.word	0x000000ff
        /*0154*/ 	.word	0x00000000
        /*0158*/ 	.short	0x0100
        /*015a*/ 	.byte	0x12
	.zero		1


	//   ....[1]....
        /*015c*/ 	.word	0x00001cc0
        /*0160*/ 	.word	0x000000ff
        /*0164*/ 	.word	0x00002808
        /*0168*/ 	.short	0x0100
        /*016a*/ 	.byte	0x10
	.zero		1


	//   ....[2]....
        /*016c*/ 	.word	0x00002650
        /*0170*/ 	.word	0x000000ff
        /*0174*/ 	.word	0x00000000
        /*0178*/ 	.short	0x010a
        /*017a*/ 	.byte	0x12
	.zero		1


	//   ....[3]....
        /*017c*/ 	.word	0x00002f90
        /*0180*/ 	.word	0x000000ff
        /*0184*/ 	.word	0x00000000
        /*0188*/ 	.short	0x010a
        /*018a*/ 	.byte	0x12
	.zero		1


	//   ....[4]....
        /*018c*/ 	.word	0x00003100
        /*0190*/ 	.word	0x000000ff
        /*0194*/ 	.word	0x00002800
        /*0198*/ 	.short	0x0108
        /*019a*/ 	.byte	0x10
	.zero		1


	//   ....[5]....
        /*019c*/ 	.word	0x00003180
        /*01a0*/ 	.word	0x000000ff
        /*01a4*/ 	.word	0x00002808
        /*01a8*/ 	.short	0x0108
        /*01aa*/ 	.byte	0x10
	.zero		1


	//   ....[6]....
        /*01ac*/ 	.word	0x00003800
        /*01b0*/ 	.word	0x000000ff
        /*01b4*/ 	.word	0x00000000
        /*01b8*/ 	.short	0x010a
        /*01ba*/ 	.byte	0x12
	.zero		1


	//   ....[7]....
        /*01bc*/ 	.word	0x00003830
        /*01c0*/ 	.word	0x000000ff
        /*01c4*/ 	.word	0x00000000
        /*01c8*/ 	.short	0x010a
        /*01ca*/ 	.byte	0x12
	.zero		1


	//----- nvinfo : EIATTR_NUM_MBARRIERS
	.align		4
.L_54:
        /*01cc*/ 	.byte	0x03, 0x38
        /*01ce*/ 	.short	0x0002


	//----- nvinfo : EIATTR_EXIT_INSTR_OFFSETS
	.align		4
        /*01d0*/ 	.byte	0x04, 0x1c
        /*01d2*/ 	.short	(.L_56 - .L_55)


	//   ....[0]....
.L_55:
        /*01d4*/ 	.word	0x000037f0


	//----- nvinfo : EIATTR_REQNTID
	.align		4
.L_56:
        /*01d8*/ 	.byte	0x04, 0x10
        /*01da*/ 	.short	(.L_58 - .L_57)
.L_57:
        /*01dc*/ 	.word	0x00000080
        /*01e0*/ 	.word	0x00000001
        /*01e4*/ 	.word	0x00000001


	//----- nvinfo : EIATTR_CRS_STACK_SIZE
	.align		4
.L_58:
        /*01e8*/ 	.byte	0x04, 0x1e
        /*01ea*/ 	.short	(.L_60 - .L_59)
.L_59:
        /*01ec*/ 	.word	0x00000000


	//----- nvinfo : EIATTR_CBANK_PARAM_SIZE
	.align		4
.L_60:
        /*01f0*/ 	.byte	0x03, 0x19
        /*01f2*/ 	.short	0x0050


	//----- nvinfo : EIATTR_PARAM_CBANK
	.align		4
        /*01f4*/ 	.byte	0x04, 0x0a
        /*01f6*/ 	.short	(.L_62 - .L_61)
	.align		4
.L_61:
        /*01f8*/ 	.word	index@(.nv.constant0.matmul_kernel)
        /*01fc*/ 	.short	0x0380
        /*01fe*/ 	.short	0x0050


	//----- nvinfo : EIATTR_SW_WAR
	.align		4
.L_62:
        /*0200*/ 	.byte	0x04, 0x36
        /*0202*/ 	.short	(.L_64 - .L_63)
.L_63:
        /*0204*/ 	.word	0x00000008
.L_64:


//--------------------- .nv.compat                --------------------------
	.section	.nv.compat,"",@"SHT_CUDA_COMPAT_INFO"
	.align	4
        /*0000*/ 	.byte	0x02, 0x02, 0x02, 0x00, 0x02, 0x05, 0x05, 0x00, 0x02, 0x03, 0x00, 0x00, 0x02, 0x06, 0x01, 0x00


//--------------------- .nv.callgraph             --------------------------
	.section	.nv.callgraph,"",@"SHT_CUDA_CALLGRAPH"
	.align	4
	.sectionentsize	8
	.align		4
        /*0000*/ 	.word	0x00000000
	.align		4
        /*0004*/ 	.word	0xffffffff
	.align		4
        /*0008*/ 	.word	0x00000000
	.align		4
        /*000c*/ 	.word	0xfffffffe
	.align		4
        /*0010*/ 	.word	0x00000000
	.align		4
        /*0014*/ 	.word	0xfffffffd
	.align		4
        /*0018*/ 	.word	0x00000000
	.align		4
        /*001c*/ 	.word	0xfffffffc


//--------------------- .text.matmul_kernel       --------------------------
	.section	.text.matmul_kernel,"ax",@progbits
	.align	128
        .global         matmul_kernel
        .type           matmul_kernel,@function
        .size           matmul_kernel,(.L_x_20 - matmul_kernel)
        .other          matmul_kernel,@"STO_CUDA_ENTRY STV_DEFAULT"
matmul_kernel:
.text.matmul_kernel:
[----:B------:R-:W0:Y:S01]  /*0000*/  LDC R1, c[0x0][0x37c] ;  /* 0x0000df00ff017b82 */ /* 0x000e220000000800 */
[----:B------:R-:W1:Y:S01]  /*0010*/  S2R R0, SR_TID.X ;  /* 0x0000000000007919 */ /* 0x000e620000002100 */
[----:B------:R-:W2:Y:S01]  /*0020*/  LDCU.64 UR30, c[0x0][0x358] ;  /* 0x00006b00ff1e77ac */ /* 0x000ea20008000a00 */
[----:B-1----:R-:W-:-:S13]  /*0030*/  ISETP.GE.U32.AND P0, PT, R0, 0x20, PT ;  /* 0x000000200000780c */ /* 0x002fda0003f06070 */
[----:B------:R-:W-:Y:S02]  /*0040*/  VOTEU.ANY UP0, P0 ;  /* 0x0000000000ff7886 */ /* 0x000fe40000000100 */
[----:B0-2---:R-:W-:Y:S05]  /*0050*/  BRA.U UP0, `(.L_x_0) ;  /* 0x0000000100b47547 */ /* 0x005fea000b800000 */
[----:B------:R-:W0:Y:S01]  /*0060*/  S2UR UR6, SR_CgaCtaId ;  /* 0x00000000000679c3 */ /* 0x000e220000008800 */
[----:B------:R-:W-:Y:S01]  /*0070*/  NOP ;  /* 0x0000000000007918 */ /* 0x000fe20000000000 */
[----:B------:R-:W-:Y:S02]  /*0080*/  UMOV UR4, 0x40 ;  /* 0x0000004000047882 */ /* 0x000fe40000000000 */
[----:B0-----:R-:W-:-:S09]  /*0090*/  ULEA UR4, UR6, UR4, 0x18 ;  /* 0x0000000406047291 */ /* 0x001fd2000f8ec0ff */
[----:B------:R-:W0:Y:S01]  /*00a0*/  LDS.U8 R2, [UR4] ;  /* 0x00000004ff027984 */ /* 0x000e220008000000 */
[----:B------:R-:W-:Y:S02]  /*00b0*/  UMOV UR4, 0x400 ;  /* 0x0000040000047882 */ /* 0x000fe40000000000 */
[----:B------:R-:W-:Y:S01]  /*00c0*/  ULEA UR4, UR6, UR4, 0x18 ;  /* 0x0000000406047291 */ /* 0x000fe2000f8ec0ff */
[----:B0-----:R-:W-:-:S13]  /*00d0*/  ISETP.NE.AND P0, PT, R2, RZ, PT ;  /* 0x000000ff0200720c */ /* 0x001fda0003f05270 */
[----:B------:R-:W-:Y:S05]  /*00e0*/  @P0 BRA `(.L_x_1) ;  /* 0x0000000000780947 */ /* 0x000fea0003800000 */
[----:B------:R-:W-:-:S13]  /*00f0*/  ELECT P0, URZ, PT ;  /* 0x0000000000ff782f */ /* 0x000fda0003800000 */
[----:B------:R-:W-:Y:S05]  /*0100*/  @!P0 BRA `(.L_x_2) ;  /* 0x0000000000808947 */ /* 0x000fea0003800000 */
[----:B------:R-:W-:Y:S01]  /*0110*/  UMOV UR5, 0x1 ;  /* 0x0000000100057882 */ /* 0x000fe20000000000 */
[----:B------:R-:W-:-:S04]  /*0120*/  IMAD.MOV.U32 R5, RZ, RZ, 0x1 ;  /* 0x00000001ff057424 */ /* 0x000fc800078e00ff */
[----:B------:R-:W-:Y:S04]  /*0130*/  DEPBAR.LE SB0, 0x36 ;  /* 0x00008d800000791a */ /* 0x000fe80000000000 */
[----:B------:R-:W0:Y:S02]  /*0140*/  UTCATOMSWS.FIND_AND_SET.ALIGN UP1, UR5, UR5 ;  /* 0x00000005000575e3 */ /* 0x000e240008020800 */
[----:B0-----:R-:W-:-:S04]  /*0150*/  PLOP3.LUT P0, PT, PT, PT, UP1, 0x80, 0x8 ;  /* 0x000000000008781c */ /* 0x001fc80003f0f018 */
[----:B------:R-:W-:-:S04]  /*0160*/  SEL R2, RZ, 0xffffffff, !P0 ;  /* 0xffffffffff027807 */ /* 0x000fc80004000000 */
[----:B------:R-:W-:Y:S01]  /*0170*/  ISETP.NE.AND P0, PT, R2, RZ, PT ;  /* 0x000000ff0200720c */ /* 0x000fe20003f05270 */
[----:B------:R-:W-:-:S12]  /*0180*/  IMAD.U32 R2, RZ, RZ, UR5 ;  /* 0x00000005ff027e24 */ /* 0x000fd8000f8e00ff */
[----:B------:R-:W-:Y:S05]  /*0190*/  @P0 BRA `(.L_x_3) ;  /* 0x0000000000240947 */ /* 0x000fea0003800000 */
.L_x_4:
[----:B------:R-:W-:Y:S05]  /*01a0*/  NANOSLEEP 0x64 ;  /* 0x000000640000795d */ /* 0x000fea0003800000 */
[----:B------:R-:W-:-:S05]  /*01b0*/  UMOV UR5, 0x1 ;  /* 0x0000000100057882 */ /* 0x000fca0000000000 */
[----:B------:R-:W-:Y:S04]  /*01c0*/  DEPBAR.LE SB0, 0x36 ;  /* 0x00008d800000791a */ /* 0x000fe80000000000 */
[----:B------:R-:W0:Y:S02]  /*01d0*/  UTCATOMSWS.FIND_AND_SET.ALIGN UP1, UR5, UR5 ;  /* 0x00000005000575e3 */ /* 0x000e240008020800 */
[----:B0-----:R-:W-:-:S04]  /*01e0*/  PLOP3.LUT P0, PT, PT, PT, UP1, 0x80, 0x8 ;  /* 0x000000000008781c */ /* 0x001fc80003f0f018 */
[----:B------:R-:W-:-:S04]  /*01f0*/  SEL R2, RZ, 0xffffffff, !P0 ;  /* 0xffffffffff027807 */ /* 0x000fc80004000000 */
[----:B------:R-:W-:Y:S01]  /*0200*/  ISETP.NE.AND P0, PT, R2, RZ, PT ;  /* 0x000000ff0200720c */ /* 0x000fe20003f05270 */
[----:B------:R-:W-:-:S12]  /*0210*/  IMAD.U32 R2, RZ, RZ, UR5 ;  /* 0x00000005ff027e24 */ /* 0x000fd8000f8e00ff */
[----:B------:R-:W-:Y:S05]  /*0220*/  @!P0 BRA `(.L_x_4) ;  /* 0xfffffffc00dc8947 */ /* 0x000fea000383ffff */
.L_x_3:
[C---:B------:R-:W-:Y:S01]  /*0230*/  VIADD R4, R2.reuse, 0x10 ;  /* 0x0000001002047836 */ /* 0x040fe20000000000 */
[----:B------:R-:W-:Y:S01]  /*0240*/  UMOV UR5, 0x50 ;  /* 0x0000005000057882 */ /* 0x000fe20000000000 */
[C---:B------:R-:W-:Y:S01]  /*0250*/  SHF.L.U32 R3, R5.reuse, R2, RZ ;  /* 0x0000000205037219 */ /* 0x040fe200000006ff */
[----:B------:R-:W-:Y:S01]  /*0260*/  ULEA UR5, UR6, UR5, 0x18 ;  /* 0x0000000506057291 */ /* 0x000fe2000f8ec0ff */
[----:B------:R-:W-:Y:S01]  /*0270*/  IMAD.SHL.U32 R2, R2, 0x20, RZ ;  /* 0x0000002002027824 */ /* 0x000fe200078e00ff */
[----:B------:R-:W-:-:S04]  /*0280*/  SHF.L.U32 R4, R5, R4, RZ ;  /* 0x0000000405047219 */ /* 0x000fc800000006ff */
[----:B------:R-:W-:-:S05]  /*0290*/  LOP3.LUT R3, R4, R3, RZ, 0xfc, !PT ;  /* 0x0000000304037212 */ /* 0x000fca00078efcff */
[----:B------:R0:W-:Y:S04]  /*02a0*/  ATOMS.OR RZ, [UR5], R3 ;  /* 0x00000003ffff798c */ /* 0x0001e8000b000005 */
[----:B------:R0:W-:Y:S01]  /*02b0*/  STS [UR4], R2 ;  /* 0x00000002ff007988 */ /* 0x0001e20008000804 */
[----:B------:R-:W-:Y:S05]  /*02c0*/  BRA `(.L_x_2) ;  /* 0x0000000000107947 */ /* 0x000fea0003800000 */
.L_x_1:
[----:B------:R-:W-:-:S05]  /*02d0*/  IMAD.MOV.U32 R2, RZ, RZ, -0x1 ;  /* 0xffffffffff027424 */ /* 0x000fca00078e00ff */
[----:B------:R0:W-:Y:S02]  /*02e0*/  STS [UR4], R2 ;  /* 0x00000002ff007988 */ /* 0x0001e40008000804 */
[----:B0-----:R-:W-:-:S07]  /*02f0*/  MOV R2, 0x310 ;  /* 0x0000031000027802 */ /* 0x001fce0000000f00 */
[----:B------:R-:W-:Y:S05]  /*0300*/  CALL.REL.NOINC `($__internal_1_$__cuda_sm10x_tcgen05_guardrail_trap_phase_invalid_during_alloc) ;  /* 0x0000003400607944 */ /* 0x000fea0003c00000 */
.L_x_2:
[----:B------:R-:W-:Y:S05]  /*0310*/  WARPSYNC.ALL ;  /* 0x0000000000007948 */ /* 0x000fea0003800000 */
[----:B------:R-:W-:Y:S01]  /*0320*/  NOP ;  /* 0x0000000000007918 */ /* 0x000fe20000000000 */
.L_x_0:
[----:B------:R-:W1:Y:S01]  /*0330*/  LDC.64 R10, c[0x0][0x398] ;  /* 0x0000e600ff0a7b82 */ /* 0x000e620000000a00 */
[----:B------:R-:W2:Y:S01]  /*0340*/  S2R R7, SR_CTAID.X ;  /* 0x0000000000077919 */ /* 0x000ea20000002500 */
[----:B------:R-:W3:Y:S01]  /*0350*/  LDCU.128 UR12, c[0x0][0x3a0] ;  /* 0x00007400ff0c77ac */ /* 0x000ee20008000c00 */
[----:B------:R-:W-:Y:S02]  /*0360*/  SHF.R.U32.HI R35, RZ, 0x5, R0 ;  /* 0x00000005ff237819 */ /* 0x000fe40000011600 */
[----:B------:R-:W-:Y:S01]  /*0370*/  PRMT R58, RZ, 0x7610, R58 ;  /* 0x00007610ff3a7816 */ /* 0x000fe2000000003a */
[----:B------:R-:W-:Y:S01]  /*0380*/  UMOV UR16, 0x400 ;  /* 0x0000040000107882 */ /* 0x000fe20000000000 */
[----:B------:R-:W-:Y:S01]  /*0390*/  SGXT.U32 R35, R35, 0x2 ;  /* 0x000000022323781a */ /* 0x000fe20000000000 */
[----:B------:R-:W4:Y:S01]  /*03a0*/  S2UR UR5, SR_CgaCtaId ;  /* 0x00000000000579c3 */ /* 0x000f220000008800 */
[----:B------:R-:W0:Y:S01]  /*03b0*/  LDCU.128 UR8, c[0x0][0x380] ;  /* 0x00007000ff0877ac */ /* 0x000e220008000c00 */
[----:B------:R-:W-:Y:S01]  /*03c0*/  UMOV UR7, 0x1 ;  /* 0x0000000100077882 */ /* 0x000fe20000000000 */
[----:B---3--:R-:W-:Y:S01]  /*03d0*/  IMAD.U32 R42, RZ, RZ, UR14 ;  /* 0x0000000eff2a7e24 */ /* 0x008fe2000f8e00ff */
[----:B------:R-:W-:Y:S01]  /*03e0*/  UIADD3 UR32, UPT, UPT, UR12, 0x1f, URZ ;  /* 0x0000001f0c207890 */ /* 0x000fe2000fffe0ff */
[----:B------:R-:W-:-:S02]  /*03f0*/  IMAD.U32 R43, RZ, RZ, UR14 ;  /* 0x0000000eff2b7e24 */ /* 0x000fc4000f8e00ff */
[----:B01----:R-:W-:Y:S01]  /*0400*/  VIADD R2, R11, 0xf ;  /* 0x0000000f0b027836 */ /* 0x003fe20000000000 */
[----:B------:R-:W-:Y:S01]  /*0410*/  IABS R29, R11 ;  /* 0x0000000b001d7213 */ /* 0x000fe20000000000 */
[----:B------:R-:W-:Y:S01]  /*0420*/  IMAD.U32 R44, RZ, RZ, UR14 ;  /* 0x0000000eff2c7e24 */ /* 0x000fe2000f8e00ff */
[----:B------:R-:W-:Y:S01]  /*0430*/  UISETP.GT.AND UP1, UPT, UR32, 0x1f, UPT ;  /* 0x0000001f2000788c */ /* 0x000fe2000bf24270 */
[----:B------:R-:W-:Y:S01]  /*0440*/  IMAD.U32 R57, RZ, RZ, UR14 ;  /* 0x0000000eff397e24 */ /* 0x000fe2000f8e00ff */
[----:B------:R-:W-:Y:S01]  /*0450*/  SHF.R.S32.HI R3, RZ, 0x1f, R2 ;  /* 0x0000001fff037819 */ /* 0x000fe20000011402 */
[----:B------:R-:W-:Y:S01]  /*0460*/  IMAD.U32 R56, RZ, RZ, UR14 ;  /* 0x0000000eff387e24 */ /* 0x000fe2000f8e00ff */
[----:B----4-:R-:W-:Y:S02]  /*0470*/  ULEA UR16, UR5, UR16, 0x18 ;  /* 0x0000001005107291 */ /* 0x010fe4000f8ec0ff */
[----:B------:R-:W-:Y:S01]  /*0480*/  LEA.HI R3, R3, R2, RZ, 0x4 ;  /* 0x0000000203037211 */ /* 0x000fe200078f20ff */
[----:B------:R-:W-:Y:S01]  /*0490*/  IMAD.U32 R55, RZ, RZ, UR14 ;  /* 0x0000000eff377e24 */ /* 0x000fe2000f8e00ff */
[----:B--2---:R-:W-:Y:S01]  /*04a0*/  IABS R8, R7 ;  /* 0x0000000700087213 */ /* 0x004fe20000000000 */
[----:B------:R-:W-:Y:S01]  /*04b0*/  IMAD.U32 R54, RZ, RZ, UR14 ;  /* 0x0000000eff367e24 */ /* 0x000fe2000f8e00ff */
[----:B------:R-:W-:Y:S01]  /*04c0*/  SHF.R.S32.HI R3, RZ, 0x4, R3 ;  /* 0x00000004ff037819 */ /* 0x000fe20000011403 */
[----:B------:R-:W-:Y:S01]  /*04d0*/  IMAD.U32 R15, RZ, RZ, UR14 ;  /* 0x0000000eff0f7e24 */ /* 0x000fe2000f8e00ff */
[----:B------:R-:W-:Y:S01]  /*04e0*/  UIADD3 UR18, UPT, UPT, UR16, 0x2800, URZ ;  /* 0x0000280010127890 */ /* 0x000fe2000fffe0ff */
[----:B------:R-:W-:-:S02]  /*04f0*/  IMAD.U32 R17, RZ, RZ, UR14 ;  /* 0x0000000eff117e24 */ /* 0x000fc4000f8e00ff */
[----:B------:R-:W-:-:S05]  /*0500*/  IMAD.SHL.U32 R4, R3, 0x8, RZ ;  /* 0x0000000803047824 */ /* 0x000fca00078e00ff */
[-C--:B------:R-:W-:Y:S02]  /*0510*/  IABS R9, R4.reuse ;  /* 0x0000000400097213 */ /* 0x080fe40000000000 */
[----:B------:R-:W-:Y:S02]  /*0520*/  IABS R12, R4 ;  /* 0x00000004000c7213 */ /* 0x000fe40000000000 */
[----:B------:R-:W0:Y:S08]  /*0530*/  I2F.RP R5, R9 ;  /* 0x0000000900057306 */ /* 0x000e300000209400 */
[----:B0-----:R-:W0:Y:S02]  /*0540*/  MUFU.RCP R5, R5 ;  /* 0x0000000500057308 */ /* 0x001e240000001000 */
[----:B0-----:R-:W-:-:S02]  /*0550*/  VIADD R2, R5, 0xffffffe ;  /* 0x0ffffffe05027836 */ /* 0x001fc40000000000 */
[----:B------:R-:W-:-:S04]  /*0560*/  IMAD.MOV R5, RZ, RZ, -R12 ;  /* 0x000000ffff057224 */ /* 0x000fc800078e0a0c */
[----:B------:R0:W1:Y:S02]  /*0570*/  F2I.FTZ.U32.TRUNC.NTZ R3, R2 ;  /* 0x0000000200037305 */ /* 0x000064000021f000 */
[----:B0-----:R-:W-:Y:S02]  /*0580*/  IMAD.MOV.U32 R2, RZ, RZ, RZ ;  /* 0x000000ffff027224 */ /* 0x001fe400078e00ff */
[----:B-1----:R-:W-:-:S04]  /*0590*/  IMAD.MOV R6, RZ, RZ, -R3 ;  /* 0x000000ffff067224 */ /* 0x002fc800078e0a03 */
[----:B------:R-:W-:Y:S02]  /*05a0*/  IMAD R13, R6, R9, RZ ;  /* 0x00000009060d7224 */ /* 0x000fe400078e02ff */
[----:B------:R-:W-:Y:S02]  /*05b0*/  IMAD.MOV.U32 R6, RZ, RZ, R8 ;  /* 0x000000ffff067224 */ /* 0x000fe400078e0008 */
[----:B------:R-:W-:-:S06]  /*05c0*/  IMAD.HI.U32 R3, R3, R13, R2 ;  /* 0x0000000d03037227 */ /* 0x000fcc00078e0002 */
[----:B------:R-:W-:-:S04]  /*05d0*/  IMAD.HI.U32 R3, R3, R6, RZ ;  /* 0x0000000603037227 */ /* 0x000fc800078e00ff */
[----:B------:R-:W-:Y:S01]  /*05e0*/  IMAD R2, R3, R5, R6 ;  /* 0x0000000503027224 */ /* 0x000fe200078e0206 */
[----:B------:R-:W-:Y:S04]  /*05f0*/  BAR.SYNC.DEFER_BLOCKING 0x0 ;  /* 0x0000000000007b1d */ /* 0x000fe80000010000 */
[----:B------:R-:W-:-:S13]  /*0600*/  ISETP.GT.U32.AND P1, PT, R9, R2, PT ;  /* 0x000000020900720c */ /* 0x000fda0003f24070 */
[----:B------:R-:W-:Y:S02]  /*0610*/  @!P1 IMAD.IADD R2, R2, 0x1, -R9 ;  /* 0x0000000102029824 */ /* 0x000fe400078e0a09 */
[----:B------:R-:W-:Y:S01]  /*0620*/  @!P1 VIADD R3, R3, 0x1 ;  /* 0x0000000103039836 */ /* 0x000fe20000000000 */
[----:B------:R-:W-:Y:S02]  /*0630*/  ISETP.NE.AND P1, PT, R4, RZ, PT ;  /* 0x000000ff0400720c */ /* 0x000fe40003f25270 */
[----:B------:R-:W-:Y:S02]  /*0640*/  ISETP.GE.U32.AND P0, PT, R2, R9, PT ;  /* 0x000000090200720c */ /* 0x000fe40003f06070 */
[----:B------:R-:W-:-:S04]  /*0650*/  LOP3.LUT R2, R7, R4, RZ, 0x3c, !PT ;  /* 0x0000000407027212 */ /* 0x000fc800078e3cff */
[----:B------:R-:W-:Y:S01]  /*0660*/  ISETP.GE.AND P2, PT, R2, RZ, PT ;  /* 0x000000ff0200720c */ /* 0x000fe20003f46270 */
[----:B------:R-:W-:-:S06]  /*0670*/  VIADD R2, R10, 0x3f ;  /* 0x0000003f0a027836 */ /* 0x000fcc0000000000 */
[----:B------:R-:W-:-:S04]  /*0680*/  @P0 VIADD R3, R3, 0x1 ;  /* 0x0000000103030836 */ /* 0x000fc80000000000 */
[----:B------:R-:W-:Y:S01]  /*0690*/  IMAD.MOV.U32 R5, RZ, RZ, R3 ;  /* 0x000000ffff057224 */ /* 0x000fe200078e0003 */
[----:B------:R-:W-:-:S03]  /*06a0*/  SHF.R.S32.HI R3, RZ, 0x1f, R2 ;  /* 0x0000001fff037819 */ /* 0x000fc60000011402 */
[----:B------:R-:W-:Y:S01]  /*06b0*/  @!P2 IMAD.MOV R5, RZ, RZ, -R5 ;  /* 0x000000ffff05a224 */ /* 0x000fe200078e0a05 */
[----:B------:R-:W-:Y:S02]  /*06c0*/  @!P1 LOP3.LUT R5, RZ, R4, RZ, 0x33, !PT ;  /* 0x00000004ff059212 */ /* 0x000fe400078e33ff */
[----:B------:R-:W-:-:S03]  /*06d0*/  LEA.HI R3, R3, R2, RZ, 0x6 ;  /* 0x0000000203037211 */ /* 0x000fc600078f30ff */
[----:B------:R-:W-:Y:S02]  /*06e0*/  IMAD.SHL.U32 R8, R5, 0x8, RZ ;  /* 0x0000000805087824 */ /* 0x000fe400078e00ff */
[----:B------:R-:W-:-:S03]  /*06f0*/  IMAD.MOV R5, RZ, RZ, -R5 ;  /* 0x000000ffff057224 */ /* 0x000fc600078e0a05 */
[----:B------:R-:W-:Y:S01]  /*0700*/  LEA.HI.SX32 R3, R3, -R8, 0x1a ;  /* 0x8000000803037211 */ /* 0x000fe200078fd2ff */
[----:B------:R-:W-:-:S03]  /*0710*/  IMAD R7, R4, R5, R7 ;  /* 0x0000000504077224 */ /* 0x000fc600078e0207 */
[----:B------:R-:W-:-:S04]  /*0720*/  VIMNMX R14, PT, PT, R3, 0x8, PT ;  /* 0x00000008030e7848 */ /* 0x000fc80003fe0100 */
[-C--:B------:R-:W-:Y:S02]  /*0730*/  IABS R9, R14.reuse ;  /* 0x0000000e00097213 */ /* 0x080fe40000000000 */
[----:B------:R-:W-:Y:S02]  /*0740*/  IABS R13, R14 ;  /* 0x0000000e000d7213 */ /* 0x000fe40000000000 */
[----:B------:R-:W0:Y:S08]  /*0750*/  I2F.RP R6, R9 ;  /* 0x0000000900067306 */ /* 0x000e300000209400 */
[----:B0-----:R-:W0:Y:S02]  /*0760*/  MUFU.RCP R6, R6 ;  /* 0x0000000600067308 */ /* 0x001e240000001000 */
[----:B0-----:R-:W-:Y:S01]  /*0770*/  VIADD R2, R6, 0xffffffe ;  /* 0x0ffffffe06027836 */ /* 0x001fe20000000000 */
[----:B------:R-:W-:-:S05]  /*0780*/  IABS R6, R10 ;  /* 0x0000000a00067213 */ /* 0x000fca0000000000 */
[----:B------:R0:W1:Y:S02]  /*0790*/  F2I.FTZ.U32.TRUNC.NTZ R3, R2 ;  /* 0x0000000200037305 */ /* 0x000064000021f000 */
[----:B0-----:R-:W-:Y:S02]  /*07a0*/  IMAD.MOV.U32 R2, RZ, RZ, RZ ;  /* 0x000000ffff027224 */ /* 0x001fe400078e00ff */
[----:B-1----:R-:W-:-:S04]  /*07b0*/  IMAD.MOV R12, RZ, RZ, -R3 ;  /* 0x000000ffff0c7224 */ /* 0x002fc800078e0a03 */
[----:B------:R-:W-:Y:S01]  /*07c0*/  IMAD.MOV.U32 R4, RZ, RZ, R12 ;  /* 0x000000ffff047224 */ /* 0x000fe200078e000c */
[----:B------:R-:W-:-:S03]  /*07d0*/  IABS R12, R7 ;  /* 0x00000007000c7213 */ /* 0x000fc60000000000 */
[----:B------:R-:W-:Y:S02]  /*07e0*/  IMAD R5, R4, R9, RZ ;  /* 0x0000000904057224 */ /* 0x000fe400078e02ff */
[----:B------:R-:W-:Y:S02]  /*07f0*/  IMAD.MOV.U32 R4, RZ, RZ, R12 ;  /* 0x000000ffff047224 */ /* 0x000fe400078e000c */
[----:B------:R-:W-:-:S04]  /*0800*/  IMAD.HI.U32 R3, R3, R5, R2 ;  /* 0x0000000503037227 */ /* 0x000fc800078e0002 */
[----:B------:R-:W-:Y:S02]  /*0810*/  IMAD.MOV R5, RZ, RZ, -R13 ;  /* 0x000000ffff057224 */ /* 0x000fe400078e0a0d */
[----:B------:R-:W-:-:S04]  /*0820*/  IMAD.HI.U32 R12, R3, R4, RZ ;  /* 0x00000004030c7227 */ /* 0x000fc800078e00ff */
[----:B------:R-:W-:Y:S02]  /*0830*/  IMAD R2, R12, R5, R4 ;  /* 0x000000050c027224 */ /* 0x000fe400078e0204 */
[----:B------:R-:W0:Y:S03]  /*0840*/  I2F.RP R4, R6 ;  /* 0x0000000600047306 */ /* 0x000e260000209400 */
[----:B------:R-:W-:-:S05]  /*0850*/  ISETP.GT.U32.AND P1, PT, R9, R2, PT ;  /* 0x000000020900720c */ /* 0x000fca0003f24070 */
[----:B0-----:R-:W0:Y:S08]  /*0860*/  MUFU.RCP R4, R4 ;  /* 0x0000000400047308 */ /* 0x001e300000001000 */
[----:B------:R-:W-:Y:S02]  /*0870*/  @!P1 IMAD.IADD R2, R2, 0x1, -R9 ;  /* 0x0000000102029824 */ /* 0x000fe400078e0a09 */
[----:B------:R-:W-:Y:S01]  /*0880*/  @!P1 VIADD R12, R12, 0x1 ;  /* 0x000000010c0c9836 */ /* 0x000fe20000000000 */
[----:B------:R-:W-:-:S02]  /*0890*/  ISETP.NE.AND P1, PT, R14, RZ, PT ;  /* 0x000000ff0e00720c */ /* 0x000fc40003f25270 */
[----:B------:R-:W-:Y:S02]  /*08a0*/  ISETP.GE.U32.AND P0, PT, R2, R9, PT ;  /* 0x000000090200720c */ /* 0x000fe40003f06070 */
[----:B------:R-:W-:-:S04]  /*08b0*/  LOP3.LUT R2, R7, R14, RZ, 0x3c, !PT ;  /* 0x0000000e07027212 */ /* 0x000fc800078e3cff */
[----:B------:R-:W-:Y:S02]  /*08c0*/  ISETP.GE.AND P2, PT, R2, RZ, PT ;  /* 0x000000ff0200720c */ /* 0x000fe40003f46270 */
[----:B------:R-:W-:Y:S01]  /*08d0*/  SHF.R.U32.HI R2, RZ, 0x6, R0 ;  /* 0x00000006ff027819 */ /* 0x000fe20000011600 */
[----:B0-----:R-:W-:-:S03]  /*08e0*/  VIADD R5, R4, 0xffffffe ;  /* 0x0ffffffe04057836 */ /* 0x001fc60000000000 */
[----:B------:R-:W-:Y:S01]  /*08f0*/  SGXT.U32 R2, R2, 0x1 ;  /* 0x000000010202781a */ /* 0x000fe20000000000 */
[----:B------:R-:W-:Y:S02]  /*0900*/  @P0 VIADD R12, R12, 0x1 ;  /* 0x000000010c0c0836 */ /* 0x000fe40000000000 */
[----:B------:R-:W-:Y:S01]  /*0910*/  IMAD.U32 R4, RZ, RZ, UR14 ;  /* 0x0000000eff047e24 */ /* 0x000fe2000f8e00ff */
[----:B------:R-:W0:Y:S01]  /*0920*/  F2I.FTZ.U32.TRUNC.NTZ R5, R5 ;  /* 0x0000000500057305 */ /* 0x000e22000021f000 */
[----:B------:R-:W-:Y:S02]  /*0930*/  IMAD R13, R2, UR14, RZ ;  /* 0x0000000e020d7c24 */ /* 0x000fe4000f8e02ff */
[----:B------:R-:W-:Y:S01]  /*0940*/  @!P2 IMAD.MOV R12, RZ, RZ, -R12 ;  /* 0x000000ffff0ca224 */ /* 0x000fe200078e0a0c */
[----:B------:R-:W-:-:S05]  /*0950*/  @!P1 LOP3.LUT R12, RZ, R14, RZ, 0x33, !PT ;  /* 0x0000000eff0c9212 */ /* 0x000fca00078e33ff */
[----:B------:R-:W-:Y:S02]  /*0960*/  IMAD.MOV R3, RZ, RZ, -R12 ;  /* 0x000000ffff037224 */ /* 0x000fe400078e0a0c */
[----:B------:R-:W-:Y:S02]  /*0970*/  IMAD.SHL.U32 R12, R12, 0x10, RZ ;  /* 0x000000100c0c7824 */ /* 0x000fe400078e00ff */
[----:B------:R-:W-:Y:S02]  /*0980*/  IMAD R3, R14, R3, R7 ;  /* 0x000000030e037224 */ /* 0x000fe400078e0207 */
[----:B------:R-:W-:Y:S01]  /*0990*/  IMAD.U32 R14, RZ, RZ, UR14 ;  /* 0x0000000eff0e7e24 */ /* 0x000fe2000f8e00ff */
[----:B------:R-:W1:Y:S01]  /*09a0*/  I2F.RP R7, R29 ;  /* 0x0000001d00077306 */ /* 0x000e620000209400 */
[----:B------:R-:W-:Y:S01]  /*09b0*/  IMAD.IADD R3, R8, 0x1, R3 ;  /* 0x0000000108037824 */ /* 0x000fe200078e0203 */
[----:B------:R-:W-:Y:S01]  /*09c0*/  LOP3.LUT R35, R12, R35, RZ, 0xfc, !PT ;  /* 0x000000230c237212 */ /* 0x000fe200078efcff */
[----:B------:R-:W-:-:S02]  /*09d0*/  IMAD R33, R14, 0x2, R13 ;  /* 0x000000020e217824 */ /* 0x000fc400078e020d */
[----:B------:R-:W-:Y:S01]  /*09e0*/  IMAD.U32 R8, RZ, RZ, UR14 ;  /* 0x0000000eff087e24 */ /* 0x000fe2000f8e00ff */
[----:B------:R-:W-:Y:S01]  /*09f0*/  IABS R36, R35 ;  /* 0x0000002300247213 */ /* 0x000fe20000000000 */
[----:B------:R-:W-:Y:S01]  /*0a00*/  IMAD R31, R4, 0x2, R33 ;  /* 0x00000002041f7824 */ /* 0x000fe200078e0221 */
[----:B------:R-:W-:Y:S01]  /*0a10*/  LOP3.LUT R4, R0, 0x3f, RZ, 0xc0, !PT ;  /* 0x0000003f00047812 */ /* 0x000fe200078ec0ff */
[----:B0-----:R-:W-:Y:S01]  /*0a20*/  IMAD.MOV R9, RZ, RZ, -R5 ;  /* 0x000000ffff097224 */ /* 0x001fe200078e0a05 */
[C---:B------:R-:W-:Y:S01]  /*0a30*/  LOP3.LUT R39, R35.reuse, 0x4, RZ, 0xfc, !PT ;  /* 0x0000000423277812 */ /* 0x040fe200078efcff */
[----:B------:R-:W-:Y:S01]  /*0a40*/  IMAD R25, R8, 0x2, R31 ;  /* 0x0000000208197824 */ /* 0x000fe200078e021f */
[----:B------:R-:W-:Y:S01]  /*0a50*/  LOP3.LUT R41, R35, 0x8, RZ, 0xfc, !PT ;  /* 0x0000000823297812 */ /* 0x000fe200078efcff */
[----:B------:R-:W-:Y:S01]  /*0a60*/  IMAD R3, R3, 0x40, R4 ;  /* 0x0000004003037824 */ /* 0x000fe200078e0204 */
[----:B------:R-:W-:Y:S01]  /*0a70*/  LOP3.LUT R37, R35, 0xc, RZ, 0xfc, !PT ;  /* 0x0000000c23257812 */ /* 0x000fe200078efcff */
[----:B-1----:R-:W0:Y:S01]  /*0a80*/  MUFU.RCP R7, R7 ;  /* 0x0000000700077308 */ /* 0x002e220000001000 */
[----:B------:R-:W-:Y:S01]  /*0a90*/  IMAD R9, R9, R6, RZ ;  /* 0x0000000609097224 */ /* 0x000fe200078e02ff */
[----:B------:R-:W-:Y:S01]  /*0aa0*/  IABS R38, R39 ;  /* 0x0000002700267213 */ /* 0x000fe20000000000 */
[----:B------:R-:W-:Y:S01]  /*0ab0*/  IMAD.MOV.U32 R4, RZ, RZ, RZ ;  /* 0x000000ffff047224 */ /* 0x000fe200078e00ff */
[----:B------:R-:W-:Y:S01]  /*0ac0*/  IABS R8, R3 ;  /* 0x0000000300087213 */ /* 0x000fe20000000000 */
[----:B------:R-:W-:Y:S01]  /*0ad0*/  IMAD R27, R14, 0x2, R25 ;  /* 0x000000020e1b7824 */ /* 0x000fe200078e0219 */
[----:B------:R-:W-:Y:S01]  /*0ae0*/  ISETP.GE.AND P2, PT, R3, RZ, PT ;  /* 0x000000ff0300720c */ /* 0x000fe20003f46270 */
[----:B------:R-:W-:Y:S01]  /*0af0*/  IMAD.HI.U32 R4, R5, R9, R4 ;  /* 0x0000000905047227 */ /* 0x000fe200078e0004 */
[----:B------:R-:W-:Y:S01]  /*0b00*/  SHF.R.U32.HI R14, RZ, 0x5, R0 ;  /* 0x00000005ff0e7819 */ /* 0x000fe20000011600 */
[----:B------:R-:W1:Y:S01]  /*0b10*/  LDS R9, [UR16] ;  /* 0x00000010ff097984 */ /* 0x000e620008000800 */
[----:B------:R-:W-:Y:S01]  /*0b20*/  IABS R40, R41 ;  /* 0x0000002900287213 */ /* 0x000fe20000000000 */
[----:B------:R-:W-:Y:S01]  /*0b30*/  IMAD.MOV.U32 R5, RZ, RZ, R8 ;  /* 0x000000ffff057224 */ /* 0x000fe200078e0008 */
[----:B------:R-:W-:Y:S01]  /*0b40*/  R2UR UR19, R14 ;  /* 0x000000000e1372ca */ /* 0x000fe200000e0000 */
[----:B------:R-:W-:Y:S01]  /*0b50*/  IMAD R42, R42, 0x2, R27 ;  /* 0x000000022a2a7824 */ /* 0x000fe200078e021b */
[----:B------:R-:W-:Y:S01]  /*0b60*/  IABS R30, R37 ;  /* 0x00000025001e7213 */ /* 0x000fe20000000000 */
[----:B------:R-:W-:Y:S01]  /*0b70*/  IMAD.HI.U32 R4, R4, R5, RZ ;  /* 0x0000000504047227 */ /* 0x000fe200078e00ff */
[----:B------:R-:W-:-:S03]  /*0b80*/  LOP3.LUT R14, R2, 0x8, RZ, 0xfc, !PT ;  /* 0x00000008020e7812 */ /* 0x000fc600078efcff */
[----:B------:R-:W-:Y:S02]  /*0b90*/  IMAD.MOV R8, RZ, RZ, -R4 ;  /* 0x000000ffff087224 */ /* 0x000fe400078e0a04 */
[----:B0-----:R-:W-:Y:S02]  /*0ba0*/  VIADD R4, R7, 0xffffffe ;  /* 0x0ffffffe07047836 */ /* 0x001fe40000000000 */
[C---:B------:R-:W-:Y:S02]  /*0bb0*/  IMAD R7, R6.reuse, R8, R5 ;  /* 0x0000000806077224 */ /* 0x040fe400078e0205 */
[----:B------:R-:W-:Y:S01]  /*0bc0*/  IMAD R43, R43, 0x2, R42 ;  /* 0x000000022b2b7824 */ /* 0x000fe200078e022a */
[----:B------:R-:W0:Y:S01]  /*0bd0*/  F2I.FTZ.U32.TRUNC.NTZ R5, R4 ;  /* 0x0000000400057305 */ /* 0x000e22000021f000 */
[----:B------:R-:W-:Y:S01]  /*0be0*/  USHF.L.U32 UR4, UR19, 0x15, URZ ;  /* 0x0000001513047899 */ /* 0x000fe200080006ff */
[----:B------:R-:W-:Y:S01]  /*0bf0*/  BAR.SYNC.DEFER_BLOCKING 0x0 ;  /* 0x0000000000007b1d */ /* 0x000fe20000010000 */
[----:B------:R-:W-:Y:S01]  /*0c00*/  ISETP.GT.U32.AND P0, PT, R6, R7, PT ;  /* 0x000000070600720c */ /* 0x000fe20003f04070 */
[----:B------:R-:W-:Y:S01]  /*0c10*/  IMAD R44, R44, 0x2, R43 ;  /* 0x000000022c2c7824 */ /* 0x000fe200078e022b */
[----:B------:R-:W-:-:S03]  /*0c20*/  ULOP3.LUT UR4, UR4, 0x600000, URZ, 0xc0, !UPT ;  /* 0x0060000004047892 */ /* 0x000fc6000f8ec0ff */
[----:B------:R-:W-:-:S04]  /*0c30*/  IMAD R57, R57, 0x2, R44 ;  /* 0x0000000239397824 */ /* 0x000fc800078e022c */
[----:B------:R-:W-:Y:S02]  /*0c40*/  IMAD R56, R56, 0x2, R57 ;  /* 0x0000000238387824 */ /* 0x000fe400078e0239 */
[----:B0-----:R-:W-:Y:S02]  /*0c50*/  IMAD.MOV R4, RZ, RZ, -R5 ;  /* 0x000000ffff047224 */ /* 0x001fe400078e0a05 */
[----:B------:R-:W-:Y:S01]  /*0c60*/  @!P0 IMAD.IADD R7, R7, 0x1, -R6 ;  /* 0x0000000107078824 */ /* 0x000fe200078e0a06 */
[----:B------:R-:W-:Y:S01]  /*0c70*/  PLOP3.LUT P0, PT, PT, PT, UP1, 0x80, 0x8 ;  /* 0x000000000008781c */ /* 0x000fe20003f0f018 */
[----:B------:R-:W-:-:S03]  /*0c80*/  IMAD R55, R55, 0x2, R56 ;  /* 0x0000000237377824 */ /* 0x000fc600078e0238 */
[----:B------:R-:W-:Y:S01]  /*0c90*/  ISETP.GT.U32.AND P1, PT, R6, R7, PT ;  /* 0x000000070600720c */ /* 0x000fe20003f24070 */
[----:B------:R-:W-:Y:S01]  /*0ca0*/  IMAD R54, R54, 0x2, R55 ;  /* 0x0000000236367824 */ /* 0x000fe200078e0237 */
[----:B-1----:R-:W-:Y:S01]  /*0cb0*/  R2UR UR17, R9 ;  /* 0x00000000091172ca */ /* 0x002fe200000e0000 */
[----:B------:R-:W-:Y:S01]  /*0cc0*/  IMAD R9, R4, R29, RZ ;  /* 0x0000001d04097224 */ /* 0x000fe200078e02ff */
[----:B------:R-:W-:Y:S01]  /*0cd0*/  ISETP.LT.AND P0, PT, R14, UR12, P0 ;  /* 0x0000000c0e007c0c */ /* 0x000fe20008701270 */
[----:B------:R-:W-:Y:S02]  /*0ce0*/  IMAD.MOV.U32 R4, RZ, RZ, RZ ;  /* 0x000000ffff047224 */ /* 0x000fe400078e00ff */
[----:B------:R-:W-:Y:S02]  /*0cf0*/  IMAD R8, R15, 0x2, R54 ;  /* 0x000000020f087824 */ /* 0x000fe400078e0236 */
[----:B------:R-:W-:-:S04]  /*0d00*/  IMAD.HI.U32 R4, R5, R9, R4 ;  /* 0x0000000905047227 */ /* 0x000fc800078e0004 */
[----:B------:R-:W-:Y:S02]  /*0d10*/  IMAD R8, R17, 0x2, R8 ;  /* 0x0000000211087824 */ /* 0x000fe400078e0208 */
[----:B------:R-:W-:Y:S01]  /*0d20*/  @!P1 IMAD.IADD R7, R7, 0x1, -R6 ;  /* 0x0000000107079824 */ /* 0x000fe200078e0a06 */
[----:B------:R-:W-:Y:S01]  /*0d30*/  ISETP.NE.AND P1, PT, R10, RZ, PT ;  /* 0x000000ff0a00720c */ /* 0x000fe20003f25270 */
[----:B------:R-:W-:Y:S02]  /*0d40*/  IMAD R8, R15, 0x2, R8 ;  /* 0x000000020f087824 */ /* 0x000fe400078e0208 */
[----:B------:R-:W-:-:S04]  /*0d50*/  IMAD.HI.U32 R5, R4, R36, RZ ;  /* 0x0000002404057227 */ /* 0x000fc800078e00ff */
[----:B------:R-:W-:Y:S02]  /*0d60*/  IMAD R34, R15, 0x2, R8 ;  /* 0x000000020f227824 */ /* 0x000fe400078e0208 */
[----:B------:R-:W-:Y:S02]  /*0d70*/  IMAD.MOV R8, RZ, RZ, -R5 ;  /* 0x000000ffff087224 */ /* 0x000fe400078e0a05 */
[----:B------:R-:W-:-:S04]  /*0d80*/  IMAD.HI.U32 R6, R4, R38, RZ ;  /* 0x0000002604067227 */ /* 0x000fc800078e00ff */
[----:B------:R-:W-:-:S04]  /*0d90*/  IMAD.HI.U32 R5, R4, R40, RZ ;  /* 0x0000002804057227 */ /* 0x000fc800078e00ff */
[----:B------:R-:W-:-:S04]  /*0da0*/  IMAD.HI.U32 R4, R4, R30, RZ ;  /* 0x0000001e04047227 */ /* 0x000fc800078e00ff */
[----:B------:R-:W-:Y:S01]  /*0db0*/  @!P2 IMAD.MOV R7, RZ, RZ, -R7 ;  /* 0x000000ffff07a224 */ /* 0x000fe200078e0a07 */
[----:B------:R-:W-:Y:S01]  /*0dc0*/  @!P1 LOP3.LUT R7, RZ, R10, RZ, 0x33, !PT ;  /* 0x0000000aff079212 */ /* 0x000fe200078e33ff */
[----:B------:R-:W-:Y:S01]  /*0dd0*/  IMAD.MOV R4, RZ, RZ, -R4 ;  /* 0x000000ffff047224 */ /* 0x000fe200078e0a04 */
[----:B------:R-:W-:Y:S01]  /*0de0*/  LOP3.LUT P2, RZ, R0, 0x7f, RZ, 0xc0, !PT ;  /* 0x0000007f00ff7812 */ /* 0x000fe2000784c0ff */
[----:B------:R-:W-:Y:S02]  /*0df0*/  IMAD.MOV R6, RZ, RZ, -R6 ;  /* 0x000000ffff067224 */ /* 0x000fe400078e0a06 */
[----:B------:R-:W-:Y:S02]  /*0e00*/  IMAD.MOV R5, RZ, RZ, -R5 ;  /* 0x000000ffff057224 */ /* 0x000fe400078e0a05 */
[C---:B------:R-:W-:Y:S01]  /*0e10*/  IMAD R30, R29.reuse, R4, R30 ;  /* 0x000000041d1e7224 */ /* 0x040fe200078e021e */
[----:B------:R-:W-:Y:S01]  /*0e20*/  LOP3.LUT R4, R2, 0xa, RZ, 0xfc, !PT ;  /* 0x0000000a02047812 */ /* 0x000fe200078efcff */
[----:B------:R-:W-:-:S02]  /*0e30*/  IMAD R36, R29, R8, R36 ;  /* 0x000000081d247224 */ /* 0x000fc400078e0224 */
[C---:B------:R-:W-:Y:S02]  /*0e40*/  IMAD R38, R29.reuse, R6, R38 ;  /* 0x000000061d267224 */ /* 0x040fe400078e0226 */
[----:B------:R-:W-:Y:S02]  /*0e50*/  IMAD R40, R29, R5, R40 ;  /* 0x000000051d287224 */ /* 0x000fe400078e0228 */
[----:B------:R-:W-:Y:S01]  /*0e60*/  IMAD R66, R7, UR13, RZ ;  /* 0x0000000d07427c24 */ /* 0x000fe2000f8e02ff */
[----:B------:R-:W-:Y:S06]  /*0e70*/  BRA.U UP0, `(.L_x_5) ;  /* 0x0000000100187547 */ /* 0x000fec000b800000 */
[----:B------:R-:W-:Y:S01]  /*0e80*/  ELECT P1, URZ, PT ;  /* 0x0000000000ff782f */ /* 0x000fe20003820000 */
[----:B------:R-:W-:Y:S01]  /*0e90*/  IMAD.MOV.U32 R5, RZ, RZ, 0x1 ;  /* 0x00000001ff057424 */ /* 0x000fe200078e00ff */
[----:B------:R-:W-:Y:S01]  /*0ea0*/  UMOV UR6, 0x40 ;  /* 0x0000004000067882 */ /* 0x000fe20000000000 */
[----:B------:R-:W-:Y:S01]  /*0eb0*/  UVIRTCOUNT.DEALLOC.SMPOOL 0x80 ;  /* 0x000000800000784c */ /* 0x000fe20000000000 */
[----:B------:R-:W-:-:S09]  /*0ec0*/  ULEA UR6, UR5, UR6, 0x18 ;  /* 0x0000000605067291 */ /* 0x000fd2000f8ec0ff */
[----:B------:R0:W-:Y:S03]  /*0ed0*/  @P1 STS.U8 [UR6], R5 ;  /* 0x00000005ff001988 */ /* 0x0001e60008000006 */
.L_x_5:
[----:B------:R-:W-:Y:S01]  /*0ee0*/  UIADD3 UR13, UPT, UPT, UR17, UR4, URZ ;  /* 0x00000004110d7290 */ /* 0x000fe2000fffe0ff */
[----:B------:R-:W-:Y:S01]  /*0ef0*/  IMAD.SHL.U32 R18, R66, 0x2, RZ ;  /* 0x0000000242127824 */ /* 0x000fe200078e00ff */
[----:B------:R-:W-:Y:S01]  /*0f00*/  VOTEU.ALL UP2, P2 ;  /* 0x0000000000ff7886 */ /* 0x000fe20001040000 */
[----:B------:R-:W-:Y:S01]  /*0f10*/  VOTEU.ALL UP3, P2 ;  /* 0x0000000000ff7886 */ /* 0x000fe20001060000 */
[----:B------:R-:W-:Y:S01]  /*0f20*/  PLOP3.LUT P1, PT, PT, PT, UP1, 0x80, 0x8 ;  /* 0x000000000008781c */ /* 0x000fe20003f2f018 */
[C---:B------:R-:W-:Y:S01]  /*0f30*/  VIADD R24, R18.reuse, UR8 ;  /* 0x0000000812187c36 */ /* 0x040fe20008000000 */
[----:B------:R-:W-:Y:S01]  /*0f40*/  IADD3 R32, P4, PT, R18, UR8, RZ ;  /* 0x0000000812207c10 */ /* 0x000fe2000ff9e0ff */
[----:B------:R-:W-:-:S04]  /*0f50*/  @!UP2 UIADD3 UR4, UPT, UPT, -UR7, 0x100000, URZ ;  /* 0x001000000704a890 */ /* 0x000fc8000fffe1ff */
[----:B------:R-:W-:Y:S02]  /*0f60*/  @!UP2 USHF.L.U32 UR5, UR4, 0xb, URZ ;  /* 0x0000000b0405a899 */ /* 0x000fe400080006ff */
[----:B------:R-:W-:Y:S01]  /*0f70*/  @!UP2 USHF.L.U32 UR4, UR4, 0x1, URZ ;  /* 0x000000010404a899 */ /* 0x000fe200080006ff */
[----:B------:R-:W-:Y:S01]  /*0f80*/  STTM.16dp32bit_t0_t15.x8 tmem[UR13], RZ ;  /* 0x000000ff000079ed */ /* 0x000fe2000898000d */
[----:B------:R-:W-:Y:S01]  /*0f90*/  STTM.16dp32bit_t16_t31.x8 tmem[UR13+0x8], RZ ;  /* 0x000008ff000079ed */ /* 0x000fe200089a000d */
[----:B------:R-:W1:Y:S02]  /*0fa0*/  FENCE.VIEW.ASYNC.T ;  /* 0x00000000000073c6 */ /* 0x000e640000000200 */
[----:B-1----:R-:W-:Y:S01]  /*0fb0*/  BAR.SYNC.DEFER_BLOCKING 0x0 ;  /* 0x0000000000007b1d */ /* 0x002fe20000010000 */
[C---:B------:R-:W-:Y:S01]  /*0fc0*/  LEA RZ, P5, R27.reuse, R32, 0x1 ;  /* 0x000000201bff7211 */ /* 0x040fe200078a08ff */
[----:B------:R-:W-:Y:S01]  /*0fd0*/  IMAD R8, R27, 0x2, R24 ;  /* 0x000000021b087824 */ /* 0x000fe200078e0218 */
[----:B------:R-:W-:-:S02]  /*0fe0*/  LEA.HI.X.SX32 R26, R66, UR9, 0x1, P4 ;  /* 0x00000009421a7c11 */ /* 0x000fc4000a0f0eff */
[----:B0-----:R-:W-:Y:S02]  /*0ff0*/  LOP3.LUT R5, R2, 0xc, RZ, 0xfc, !PT ;  /* 0x0000000c02057812 */ /* 0x001fe400078efcff */
[----:B------:R-:W-:Y:S02]  /*1000*/  LEA.HI.X.SX32 R9, R27, R26, 0x1, P5 ;  /* 0x0000001a1b097211 */ /* 0x000fe400028f0eff */
[----:B------:R-:W-:Y:S01]  /*1010*/  PLOP3.LUT P3, PT, PT, PT, UP1, 0x80, 0x8 ;  /* 0x000000000008781c */ /* 0x000fe20003f6f018 */
[----:B------:R-:W0:Y:S02]  /*1020*/  FENCE.VIEW.ASYNC.S ;  /* 0x00000000000073c6 */ /* 0x000e240000000000 */
[----:B0-----:R0:W1:Y:S02]  /*1030*/  @!UP3 SYNCS.EXCH.64 URZ, [UR18], UR4 ;  /* 0x0000000412ffb5b2 */ /* 0x0010640008000100 */
[----:B-1----:R-:W-:Y:S01]  /*1040*/  BAR.SYNC.DEFER_BLOCKING 0x0 ;  /* 0x0000000000007b1d */ /* 0x002fe20000010000 */
[----:B------:R-:W-:-:S02]  /*1050*/  ISETP.LT.AND P3, PT, R5, UR12, P3 ;  /* 0x0000000c05007c0c */ /* 0x000fc40009f61270 */
[-C--:B------:R-:W-:Y:S02]  /*1060*/  LEA RZ, P4, R42, R32.reuse, 0x1 ;  /* 0x000000202aff7211 */ /* 0x080fe400078808ff */
[----:B------:R-:W-:Y:S02]  /*1070*/  LOP3.LUT R6, R2, 0xe, RZ, 0xfc, !PT ;  /* 0x0000000e02067812 */ /* 0x000fe400078efcff */
[C---:B------:R-:W-:Y:S01]  /*1080*/  LEA RZ, P5, R43.reuse, R32, 0x1 ;  /* 0x000000202bff7211 */ /* 0x040fe200078a08ff */
[C---:B------:R-:W-:Y:S01]  /*1090*/  IMAD R14, R42.reuse, 0x2, R24 ;  /* 0x000000022a0e7824 */ /* 0x040fe200078e0218 */
[----:B------:R-:W-:Y:S02]  /*10a0*/  PRMT R28, RZ, 0x7610, R28 ;  /* 0x00007610ff1c7816 */ /* 0x000fe4000000001c */
[----:B------:R-:W-:Y:S01]  /*10b0*/  LEA.HI.X.SX32 R15, R42, R26, 0x1, P4 ;  /* 0x0000001a2a0f7211 */ /* 0x000fe200020f0eff */
[----:B------:R-:W-:Y:S01]  /*10c0*/  IMAD R16, R43, 0x2, R24 ;  /* 0x000000022b107824 */ /* 0x000fe200078e0218 */
[----:B------:R-:W-:-:S02]  /*10d0*/  PRMT R21, RZ, 0x7610, R21 ;  /* 0x00007610ff157816 */ /* 0x000fc40000000015 */
[----:B------:R-:W-:Y:S01]  /*10e0*/  LOP3.LUT R7, R2, 0x10, RZ, 0xfc, !PT ;  /* 0x0000001002077812 */ /* 0x000fe200078efcff */
[----:B------:R-:W-:Y:S01]  /*10f0*/  IMAD R22, R44, 0x2, R24 ;  /* 0x000000022c167824 */ /* 0x000fe200078e0218 */
[----:B------:R-:W-:Y:S02]  /*1100*/  PRMT R52, RZ, 0x7610, R52 ;  /* 0x00007610ff347816 */ /* 0x000fe40000000034 */
[----:B------:R-:W-:Y:S01]  /*1110*/  PRMT R59, RZ, 0x7610, R59 ;  /* 0x00007610ff3b7816 */ /* 0x000fe2000000003b */
[----:B------:R-:W-:Y:S01]  /*1120*/  IMAD.U32 R45, RZ, RZ, UR14 ;  /* 0x0000000eff2d7e24 */ /* 0x000fe2000f8e00ff */
[----:B------:R-:W-:Y:S01]  /*1130*/  LOP3.LUT R10, R2, 0x18, RZ, 0xfc, !PT ;  /* 0x00000018020a7812 */ /* 0x000fe200078efcff */
[----:B0-----:R-:W0:Y:S01]  /*1140*/  LDCU UR4, c[0x0][0x3b0] ;  /* 0x00007600ff0477ac */ /* 0x001e220008000800 */
[----:B------:R-:W2:Y:S01]  /*1150*/  @P0 LDG.E.U16 R58, desc[UR30][R8.64] ;  /* 0x0000001e083a0981 */ /* 0x000ea2000c1e1500 */
[----:B------:R-:W-:Y:S02]  /*1160*/  ISETP.LT.AND P0, PT, R4, UR12, P1 ;  /* 0x0000000c04007c0c */ /* 0x000fe40008f01270 */
[----:B------:R-:W-:-:S02]  /*1170*/  PLOP3.LUT P1, PT, PT, PT, UP1, 0x80, 0x8 ;  /* 0x000000000008781c */ /* 0x000fc40003f2f018 */
[----:B------:R-:W-:Y:S02]  /*1180*/  LEA.HI.X.SX32 R17, R43, R26, 0x1, P5 ;  /* 0x0000001a2b117211 */ /* 0x000fe400028f0eff */
[----:B------:R-:W-:-:S03]  /*1190*/  ISETP.LT.AND P1, PT, R6, UR12, P1 ;  /* 0x0000000c06007c0c */ /* 0x000fc60008f21270 */
[----:B------:R-:W3:Y:S01]  /*11a0*/  @P3 LDG.E.U16 R21, desc[UR30][R16.64] ;  /* 0x0000001e10153981 */ /* 0x000ee2000c1e1500 */
[----:B------:R-:W-:-:S03]  /*11b0*/  PLOP3.LUT P3, PT, PT, PT, UP1, 0x80, 0x8 ;  /* 0x000000000008781c */ /* 0x000fc60003f6f018 */
[----:B------:R1:W4:Y:S01]  /*11c0*/  @P0 LDG.E.U16 R28, desc[UR30][R14.64] ;  /* 0x0000001e0e1c0981 */ /* 0x000322000c1e1500 */
[C---:B------:R-:W-:Y:S02]  /*11d0*/  LEA RZ, P0, R44.reuse, R32, 0x1 ;  /* 0x000000202cff7211 */ /* 0x040fe400078008ff */
[----:B------:R-:W-:Y:S02]  /*11e0*/  ISETP.LT.AND P3, PT, R7, UR12, P3 ;  /* 0x0000000c07007c0c */ /* 0x000fe40009f61270 */
[----:B------:R-:W-:Y:S02]  /*11f0*/  LEA.HI.X.SX32 R23, R44, R26, 0x1, P0 ;  /* 0x0000001a2c177211 */ /* 0x000fe400000f0eff */
[----:B------:R-:W-:-:S03]  /*1200*/  LEA RZ, P4, R56, R32, 0x1 ;  /* 0x0000002038ff7211 */ /* 0x000fc600078808ff */
[----:B------:R5:W3:Y:S01]  /*1210*/  @P1 LDG.E.U16 R52, desc[UR30][R22.64] ;  /* 0x0000001e16341981 */ /* 0x000ae2000c1e1500 */
[C---:B------:R-:W-:Y:S01]  /*1220*/  LEA RZ, P1, R57.reuse, R32, 0x1 ;  /* 0x0000002039ff7211 */ /* 0x040fe200078208ff */
[C---:B-1----:R-:W-:Y:S01]  /*1230*/  IMAD R14, R57.reuse, 0x2, R24 ;  /* 0x00000002390e7824 */ /* 0x042fe200078e0218 */
[----:B------:R-:W-:Y:S02]  /*1240*/  LOP3.LUT R8, R2, 0x12, RZ, 0xfc, !PT ;  /* 0x0000001202087812 */ /* 0x000fe400078efcff */
[----:B------:R-:W-:Y:S02]  /*1250*/  PLOP3.LUT P0, PT, PT, PT, UP1, 0x80, 0x8 ;  /* 0x000000000008781c */ /* 0x000fe40003f0f018 */
[-C--:B------:R-:W-:Y:S02]  /*1260*/  LEA.HI.X.SX32 R17, R56, R26.reuse, 0x1, P4 ;  /* 0x0000001a38117211 */ /* 0x080fe400020f0eff */
[----:B------:R-:W-:Y:S02]  /*1270*/  LEA.HI.X.SX32 R15, R57, R26, 0x1, P1 ;  /* 0x0000001a390f7211 */ /* 0x000fe400008f0eff */
[----:B------:R-:W-:-:S02]  /*1280*/  ISETP.GT.U32.AND P4, PT, R29, R36, PT ;  /* 0x000000241d00720c */ /* 0x000fc40003f84070 */
[----:B------:R-:W-:Y:S01]  /*1290*/  LOP3.LUT R9, R2, 0x14, RZ, 0xfc, !PT ;  /* 0x0000001402097812 */ /* 0x000fe200078efcff */
[----:B------:R1:W3:Y:S01]  /*12a0*/  @P3 LDG.E.U16 R59, desc[UR30][R14.64] ;  /* 0x0000001e0e3b3981 */ /* 0x0002e2000c1e1500 */
[----:B------:R-:W-:Y:S02]  /*12b0*/  PLOP3.LUT P1, PT, PT, PT, UP1, 0x80, 0x8 ;  /* 0x000000000008781c */ /* 0x000fe40003f2f018 */
[----:B------:R-:W-:Y:S02]  /*12c0*/  ISETP.LT.AND P0, PT, R8, UR12, P0 ;  /* 0x0000000c08007c0c */ /* 0x000fe40008701270 */
[----:B------:R-:W-:Y:S02]  /*12d0*/  ISETP.LT.AND P3, PT, R9, UR12, P1 ;  /* 0x0000000c09007c0c */ /* 0x000fe40008f61270 */
[----:B------:R-:W-:Y:S01]  /*12e0*/  PLOP3.LUT P1, PT, PT, PT, UP1, 0x80, 0x8 ;  /* 0x000000000008781c */ /* 0x000fe20003f2f018 */
[----:B------:R-:W-:Y:S01]  /*12f0*/  IMAD R45, R45, 0x2, R54 ;  /* 0x000000022d2d7824 */ /* 0x000fe200078e0236 */
[----:B------:R-:W-:Y:S01]  /*1300*/  PRMT R20, RZ, 0x7610, R20 ;  /* 0x00007610ff147816 */ /* 0x000fe20000000014 */
[----:B------:R-:W-:Y:S01]  /*1310*/  IMAD R16, R56, 0x2, R24 ;  /* 0x0000000238107824 */ /* 0x000fe200078e0218 */
[----:B------:R-:W-:-:S02]  /*1320*/  LEA RZ, P5, R55, R32, 0x1 ;  /* 0x0000002037ff7211 */ /* 0x000fc400078a08ff */
[----:B------:R-:W-:Y:S01]  /*1330*/  ISETP.LT.AND P1, PT, R10, UR12, P1 ;  /* 0x0000000c0a007c0c */ /* 0x000fe20008f21270 */
[----:B------:R-:W-:Y:S01]  /*1340*/  @!P4 IMAD.IADD R36, R36, 0x1, -R29 ;  /* 0x000000012424c824 */ /* 0x000fe200078e0a1d */
[----:B-----5:R-:W-:Y:S01]  /*1350*/  LEA.HI.X.SX32 R23, R55, R26, 0x1, P5 ;  /* 0x0000001a37177211 */ /* 0x020fe200028f0eff */
[----:B------:R5:W4:Y:S01]  /*1360*/  @P0 LDG.E.U16 R20, desc[UR30][R16.64] ;  /* 0x0000001e10140981 */ /* 0x000b22000c1e1500 */
[----:B------:R-:W-:Y:S02]  /*1370*/  ISETP.GT.U32.AND P4, PT, R29, R40, PT ;  /* 0x000000281d00720c */ /* 0x000fe40003f84070 */
[----:B-1----:R-:W-:Y:S02]  /*1380*/  LEA R14, P5, R45, R32, 0x1 ;  /* 0x000000202d0e7211 */ /* 0x002fe400078a08ff */
[----:B------:R-:W-:Y:S01]  /*1390*/  ISETP.GT.U32.AND P0, PT, R29, R38, PT ;  /* 0x000000261d00720c */ /* 0x000fe20003f04070 */
[----:B------:R-:W-:Y:S01]  /*13a0*/  IMAD R22, R55, 0x2, R24 ;  /* 0x0000000237167824 */ /* 0x000fe200078e0218 */
[----:B------:R-:W-:-:S02]  /*13b0*/  PRMT R62, RZ, 0x7610, R62 ;  /* 0x00007610ff3e7816 */ /* 0x000fc4000000003e */
[----:B------:R-:W-:Y:S02]  /*13c0*/  PRMT R19, RZ, 0x7610, R19 ;  /* 0x00007610ff137816 */ /* 0x000fe40000000013 */
[----:B------:R-:W-:Y:S02]  /*13d0*/  LEA.HI.X.SX32 R15, R45, R26, 0x1, P5 ;  /* 0x0000001a2d0f7211 */ /* 0x000fe400028f0eff */
[----:B-----5:R-:W-:Y:S01]  /*13e0*/  IADD3 R17, P6, PT, R18, UR8, RZ ;  /* 0x0000000812117c10 */ /* 0x020fe2000ffde0ff */
[----:B------:R-:W5:Y:S01]  /*13f0*/  @P3 LDG.E.U16 R62, desc[UR30][R22.64] ;  /* 0x0000001e163e3981 */ /* 0x000f62000c1e1500 */
[----:B------:R-:W-:-:S03]  /*1400*/  ISETP.GT.U32.AND P3, PT, R29, R36, PT ;  /* 0x000000241d00720c */ /* 0x000fc60003f64070 */
[----:B------:R1:W4:Y:S01]  /*1410*/  @P1 LDG.E.U16 R19, desc[UR30][R14.64] ;  /* 0x0000001e0e131981 */ /* 0x000322000c1e1500 */
[----:B------:R-:W-:Y:S01]  /*1420*/  ISETP.GT.U32.AND P1, PT, R29, R30, PT ;  /* 0x0000001e1d00720c */ /* 0x000fe20003f24070 */
[--C-:B------:R-:W-:Y:S01]  /*1430*/  @!P4 IMAD.IADD R40, R40, 0x1, -R29.reuse ;  /* 0x000000012828c824 */ /* 0x100fe200078e0a1d */
[----:B------:R-:W-:Y:S02]  /*1440*/  LEA R16, P5, R34, R17, 0x1 ;  /* 0x0000001122107211 */ /* 0x000fe400078a08ff */
[----:B------:R-:W-:Y:S01]  /*1450*/  LEA.HI.X.SX32 R17, R66, UR9, 0x1, P6 ;  /* 0x0000000942117c11 */ /* 0x000fe2000b0f0eff */
[--C-:B------:R-:W-:Y:S01]  /*1460*/  @!P0 IMAD.IADD R38, R38, 0x1, -R29.reuse ;  /* 0x0000000126268824 */ /* 0x100fe200078e0a1d */
[----:B------:R-:W-:Y:S02]  /*1470*/  ISETP.GE.AND P6, PT, R35, RZ, PT ;  /* 0x000000ff2300720c */ /* 0x000fe40003fc6270 */
[C---:B------:R-:W-:Y:S02]  /*1480*/  ISETP.GT.U32.AND P4, PT, R29.reuse, R40, PT ;  /* 0x000000281d00720c */ /* 0x040fe40003f84070 */
[----:B------:R-:W-:Y:S01]  /*1490*/  ISETP.GT.U32.AND P0, PT, R29, R38, PT ;  /* 0x000000261d00720c */ /* 0x000fe20003f04070 */
[--C-:B------:R-:W-:Y:S01]  /*14a0*/  @!P3 IMAD.IADD R36, R36, 0x1, -R29.reuse ;  /* 0x000000012424b824 */ /* 0x100fe200078e0a1d */
[----:B------:R-:W-:Y:S01]  /*14b0*/  LEA.HI.X.SX32 R17, R34, R17, 0x1, P5 ;  /* 0x0000001122117211 */ /* 0x000fe200028f0eff */
[----:B------:R-:W-:Y:S01]  /*14c0*/  @!P1 IMAD.IADD R30, R30, 0x1, -R29 ;  /* 0x000000011e1e9824 */ /* 0x000fe200078e0a1d */
[----:B------:R-:W-:-:S02]  /*14d0*/  ISETP.GE.AND P5, PT, R39, RZ, PT ;  /* 0x000000ff2700720c */ /* 0x000fc40003fa6270 */
[----:B------:R-:W-:-:S03]  /*14e0*/  ISETP.GE.AND P3, PT, R41, RZ, PT ;  /* 0x000000ff2900720c */ /* 0x000fc60003f66270 */
[----:B------:R-:W-:Y:S01]  /*14f0*/  @!P6 IMAD.MOV R36, RZ, RZ, -R36 ;  /* 0x000000ffff24e224 */ /* 0x000fe200078e0a24 */
[----:B------:R-:W-:Y:S01]  /*1500*/  ISETP.GT.U32.AND P6, PT, R29, R30, PT ;  /* 0x0000001e1d00720c */ /* 0x000fe20003fc4070 */
[--C-:B------:R-:W-:Y:S01]  /*1510*/  @!P4 IMAD.IADD R40, R40, 0x1, -R29.reuse ;  /* 0x000000012828c824 */ /* 0x100fe200078e0a1d */
[----:B------:R-:W-:Y:S01]  /*1520*/  PLOP3.LUT P4, PT, PT, PT, UP1, 0x80, 0x8 ;  /* 0x000000000008781c */ /* 0x000fe20003f8f018 */
[----:B------:R-:W-:-:S03]  /*1530*/  @!P0 IMAD.IADD R38, R38, 0x1, -R29 ;  /* 0x0000000126268824 */ /* 0x000fc600078e0a1d */
[----:B------:R-:W-:Y:S01]  /*1540*/  ISETP.LT.AND P4, PT, R2, UR12, P4 ;  /* 0x0000000c02007c0c */ /* 0x000fe2000a781270 */
[----:B------:R-:W-:Y:S01]  /*1550*/  @!P5 IMAD.MOV R38, RZ, RZ, -R38 ;  /* 0x000000ffff26d224 */ /* 0x000fe200078e0a26 */
[----:B------:R-:W-:Y:S01]  /*1560*/  ISETP.GE.AND P5, PT, R37, RZ, PT ;  /* 0x000000ff2500720c */ /* 0x000fe20003fa6270 */
[----:B------:R-:W-:Y:S01]  /*1570*/  @!P3 IMAD.MOV R40, RZ, RZ, -R40 ;  /* 0x000000ffff28b224 */ /* 0x000fe200078e0a28 */
[C---:B------:R-:W-:Y:S01]  /*1580*/  LEA R72, P3, R13.reuse, R32, 0x1 ;  /* 0x000000200d487211 */ /* 0x040fe200078608ff */
[----:B-1----:R-:W-:Y:S02]  /*1590*/  IMAD.U32 R14, RZ, RZ, UR14 ;  /* 0x0000000eff0e7e24 */ /* 0x002fe4000f8e00ff */
[--C-:B------:R-:W-:Y:S01]  /*15a0*/  @!P6 IMAD.IADD R30, R30, 0x1, -R29.reuse ;  /* 0x000000011e1ee824 */ /* 0x100fe200078e0a1d */
[----:B------:R-:W-:Y:S02]  /*15b0*/  PRMT R29, RZ, 0x7610, R29 ;  /* 0x00007610ff1d7816 */ /* 0x000fe4000000001d */
[----:B------:R-:W-:Y:S01]  /*15c0*/  LEA.HI.X.SX32 R73, R13, R26, 0x1, P3 ;  /* 0x0000001a0d497211 */ /* 0x000fe200018f0eff */
[----:B------:R-:W-:Y:S01]  /*15d0*/  IMAD R45, R14, 0x2, R45 ;  /* 0x000000020e2d7824 */ /* 0x000fe200078e022d */
[----:B------:R-:W-:-:S02]  /*15e0*/  LOP3.LUT R22, R2, 0x2, RZ, 0xfc, !PT ;  /* 0x0000000202167812 */ /* 0x000fc400078efcff */
[----:B------:R-:W-:Y:S01]  /*15f0*/  PLOP3.LUT P0, PT, PT, PT, UP1, 0x80, 0x8 ;  /* 0x000000000008781c */ /* 0x000fe20003f0f018 */
[----:B------:R-:W5:Y:S01]  /*1600*/  @P4 LDG.E.U16 R29, desc[UR30][R72.64] ;  /* 0x0000001e481d4981 */ /* 0x000f62000c1e1500 */
[C---:B------:R-:W-:Y:S02]  /*1610*/  LOP3.LUT R13, R2.reuse, 0x1c, RZ, 0xfc, !PT ;  /* 0x0000001c020d7812 */ /* 0x040fe400078efcff */
[----:B------:R-:W-:Y:S01]  /*1620*/  PLOP3.LUT P4, PT, PT, PT, UP1, 0x80, 0x8 ;  /* 0x000000000008781c */ /* 0x000fe20003f8f018 */
[----:B------:R-:W-:Y:S01]  /*1630*/  @!P5 IMAD.MOV R30, RZ, RZ, -R30 ;  /* 0x000000ffff1ed224 */ /* 0x000fe200078e0a1e */
[----:B------:R-:W-:Y:S01]  /*1640*/  LOP3.LUT R23, R2, 0x4, RZ, 0xfc, !PT ;  /* 0x0000000402177812 */ /* 0x000fe200078efcff */
[----:B------:R-:W-:Y:S01]  /*1650*/  IMAD R15, R14, 0x2, R45 ;  /* 0x000000020e0f7824 */ /* 0x000fe200078e022d */
[----:B------:R-:W-:Y:S02]  /*1660*/  PLOP3.LUT P1, PT, PT, PT, UP1, 0x80, 0x8 ;  /* 0x000000000008781c */ /* 0x000fe40003f2f018 */
[----:B------:R-:W-:-:S02]  /*1670*/  ISETP.LT.AND P0, PT, R22, UR12, P0 ;  /* 0x0000000c16007c0c */ /* 0x000fc40008701270 */
[----:B------:R-:W-:Y:S02]  /*1680*/  LEA R22, P5, R45, R32, 0x1 ;  /* 0x000000202d167211 */ /* 0x000fe400078a08ff */
[----:B------:R-:W-:Y:S02]  /*1690*/  ISETP.NE.AND P6, PT, R11, RZ, PT ;  /* 0x000000ff0b00720c */ /* 0x000fe40003fc5270 */
[----:B------:R-:W-:Y:S02]  /*16a0*/  LOP3.LUT R35, RZ, R11, RZ, 0x33, !PT ;  /* 0x0000000bff237212 */ /* 0x000fe400078e33ff */
[----:B------:R-:W-:Y:S02]  /*16b0*/  ISETP.LT.AND P4, PT, R13, UR12, P4 ;  /* 0x0000000c0d007c0c */ /* 0x000fe4000a781270 */
[----:B------:R-:W-:Y:S02]  /*16c0*/  LOP3.LUT R11, R2, 0x1a, RZ, 0xfc, !PT ;  /* 0x0000001a020b7812 */ /* 0x000fe400078efcff */
[----:B------:R-:W-:-:S02]  /*16d0*/  PLOP3.LUT P3, PT, PT, PT, UP1, 0x80, 0x8 ;  /* 0x000000000008781c */ /* 0x000fc40003f6f018 */
[----:B------:R-:W-:Y:S02]  /*16e0*/  ISETP.LT.AND P1, PT, R23, UR12, P1 ;  /* 0x0000000c17007c0c */ /* 0x000fe40008f21270 */
[----:B------:R-:W-:Y:S02]  /*16f0*/  LEA.HI.X.SX32 R23, R45, R26, 0x1, P5 ;  /* 0x0000001a2d177211 */ /* 0x000fe400028f0eff */
[----:B------:R-:W-:Y:S02]  /*1700*/  LEA R14, P5, R15, R32, 0x1 ;  /* 0x000000200f0e7211 */ /* 0x000fe400078a08ff */
[----:B------:R-:W-:Y:S02]  /*1710*/  LOP3.LUT R45, R0, 0x1f, RZ, 0xc0, !PT ;  /* 0x0000001f002d7812 */ /* 0x000fe400078ec0ff */
[----:B------:R-:W-:Y:S02]  /*1720*/  ISETP.LT.AND P3, PT, R11, UR12, P3 ;  /* 0x0000000c0b007c0c */ /* 0x000fe40009f61270 */
[----:B------:R-:W-:Y:S01]  /*1730*/  PRMT R61, RZ, 0x7610, R61 ;  /* 0x00007610ff3d7816 */ /* 0x000fe2000000003d */
[----:B------:R-:W-:Y:S01]  /*1740*/  IMAD R41, R45, UR15, RZ ;  /* 0x0000000f2d297c24 */ /* 0x000fe2000f8e02ff */
[----:B------:R-:W-:-:S02]  /*1750*/  LEA.HI.X.SX32 R15, R15, R26, 0x1, P5 ;  /* 0x0000001a0f0f7211 */ /* 0x000fc400028f0eff */
[----:B------:R-:W-:Y:S02]  /*1760*/  PRMT R64, RZ, 0x7610, R64 ;  /* 0x00007610ff407816 */ /* 0x000fe40000000040 */
[----:B------:R-:W-:Y:S01]  /*1770*/  SEL R37, R35, R40, !P6 ;  /* 0x0000002823257207 */ /* 0x000fe20007000000 */
[----:B------:R-:W5:Y:S01]  /*1780*/  @P4 LDG.E.U16 R61, desc[UR30][R14.64] ;  /* 0x0000001e0e3d4981 */ /* 0x000f62000c1e1500 */
[----:B------:R-:W-:Y:S02]  /*1790*/  LEA R40, P4, R41, UR10, 0x1 ;  /* 0x0000000a29287c11 */ /* 0x000fe4000f8808ff */
[C---:B------:R-:W-:Y:S01]  /*17a0*/  SEL R34, R35.reuse, R36, !P6 ;  /* 0x0000002423227207 */ /* 0x040fe20007000000 */
[----:B------:R1:W5:Y:S01]  /*17b0*/  @P3 LDG.E.U16 R64, desc[UR30][R22.64] ;  /* 0x0000001e16403981 */ /* 0x000362000c1e1500 */
[C---:B------:R-:W-:Y:S02]  /*17c0*/  SEL R36, R35.reuse, R38, !P6 ;  /* 0x0000002623247207 */ /* 0x040fe40007000000 */
[----:B------:R-:W-:-:S02]  /*17d0*/  SEL R35, R35, R30, !P6 ;  /* 0x0000001e23237207 */ /* 0x000fc40007000000 */
[----:B------:R-:W-:Y:S02]  /*17e0*/  LEA.HI.X.SX32 R41, R41, UR11, 0x1, P4 ;  /* 0x0000000b29297c11 */ /* 0x000fe4000a0f0eff */
[-C--:B------:R-:W-:Y:S02]  /*17f0*/  LEA R70, P3, R33, R32.reuse, 0x1 ;  /* 0x0000002021467211 */ /* 0x080fe400078608ff */
[-C--:B------:R-:W-:Y:S02]  /*1800*/  LEA R30, P5, R31, R32.reuse, 0x1 ;  /* 0x000000201f1e7211 */ /* 0x080fe400078a08ff */
[-C--:B------:R-:W-:Y:S02]  /*1810*/  LEA RZ, P4, R54, R32.reuse, 0x1 ;  /* 0x0000002036ff7211 */ /* 0x080fe400078808ff */
[----:B------:R-:W-:Y:S02]  /*1820*/  LEA R32, P6, R25, R32, 0x1 ;  /* 0x0000002019207211 */ /* 0x000fe400078c08ff */
[----:B------:R-:W-:-:S02]  /*1830*/  LEA.HI.X.SX32 R71, R33, R26, 0x1, P3 ;  /* 0x0000001a21477211 */ /* 0x000fc400018f0eff */
[-C--:B------:R-:W-:Y:S01]  /*1840*/  LEA.HI.X.SX32 R33, R25, R26.reuse, 0x1, P6 ;  /* 0x0000001a19217211 */ /* 0x080fe200030f0eff */
[----:B0-----:R-:W-:Y:S01]  /*1850*/  IMAD R25, R36, UR4, RZ ;  /* 0x0000000424197c24 */ /* 0x001fe2000f8e02ff */
[----:B------:R-:W-:Y:S01]  /*1860*/  PRMT R63, RZ, 0x7610, R63 ;  /* 0x00007610ff3f7816 */ /* 0x000fe2000000003f */
[----:B-1----:R-:W-:Y:S01]  /*1870*/  IMAD R22, R34, UR4, RZ ;  /* 0x0000000422167c24 */ /* 0x002fe2000f8e02ff */
[----:B------:R-:W-:Y:S02]  /*1880*/  LEA.HI.X.SX32 R23, R54, R26, 0x1, P4 ;  /* 0x0000001a36177211 */ /* 0x000fe400020f0eff */
[----:B------:R-:W-:Y:S01]  /*1890*/  LEA R36, P4, R25, R40, 0x1 ;  /* 0x0000002819247211 */ /* 0x000fe200078808ff */
[----:B------:R-:W-:Y:S01]  /*18a0*/  IMAD R46, R37, UR4, RZ ;  /* 0x00000004252e7c24 */ /* 0x000fe2000f8e02ff */
[----:B------:R-:W-:Y:S01]  /*18b0*/  LEA.HI.X.SX32 R31, R31, R26, 0x1, P5 ;  /* 0x0000001a1f1f7211 */ /* 0x000fe200028f0eff */
[----:B------:R-:W5:Y:S01]  /*18c0*/  @P0 LDG.E.U16 R63, desc[UR30][R70.64] ;  /* 0x0000001e463f0981 */ /* 0x000f62000c1e1500 */
[----:B------:R-:W-:-:S02]  /*18d0*/  LOP3.LUT R14, R2, 0x16, RZ, 0xfc, !PT ;  /* 0x00000016020e7812 */ /* 0x000fc400078efcff */
[C---:B------:R-:W-:Y:S02]  /*18e0*/  LOP3.LUT R15, R2.reuse, 0x1e, RZ, 0xfc, !PT ;  /* 0x0000001e020f7812 */ /* 0x040fe400078efcff */
[----:B------:R-:W-:Y:S02]  /*18f0*/  LOP3.LUT R39, R2, 0x6, RZ, 0xfc, !PT ;  /* 0x0000000602277812 */ /* 0x000fe400078efcff */
[----:B------:R-:W-:Y:S02]  /*1900*/  PLOP3.LUT P3, PT, PT, PT, UP1, 0x80, 0x8 ;  /* 0x000000000008781c */ /* 0x000fe40003f6f018 */
[----:B------:R-:W-:Y:S02]  /*1910*/  PLOP3.LUT P5, PT, PT, PT, UP1, 0x80, 0x8 ;  /* 0x000000000008781c */ /* 0x000fe40003faf018 */
[----:B------:R-:W-:Y:S02]  /*1920*/  PLOP3.LUT P0, PT, PT, PT, UP1, 0x80, 0x8 ;  /* 0x000000000008781c */ /* 0x000fe40003f0f018 */
[----:B------:R-:W-:-:S02]  /*1930*/  LEA R34, P6, R22, R40, 0x1 ;  /* 0x0000002816227211 */ /* 0x000fc400078c08ff */
[-C--:B------:R-:W-:Y:S02]  /*1940*/  LEA.HI.X.SX32 R37, R25, R41.reuse, 0x1, P4 ;  /* 0x0000002919257211 */ /* 0x080fe400020f0eff */
[----:B------:R-:W-:Y:S01]  /*1950*/  PLOP3.LUT P4, PT, PT, PT, UP1, 0x80, 0x8 ;  /* 0x000000000008781c */ /* 0x000fe20003f8f018 */
[----:B------:R-:W-:Y:S01]  /*1960*/  IMAD R26, R35, UR4, RZ ;  /* 0x00000004231a7c24 */ /* 0x000fe2000f8e02ff */
[----:B------:R-:W-:Y:S02]  /*1970*/  ISETP.LT.AND P3, PT, R14, UR12, P3 ;  /* 0x0000000c0e007c0c */ /* 0x000fe40009f61270 */
[----:B------:R-:W-:Y:S02]  /*1980*/  LEA.HI.X.SX32 R35, R22, R41, 0x1, P6 ;  /* 0x0000002916237211 */ /* 0x000fe400030f0eff */
[----:B------:R-:W-:Y:S02]  /*1990*/  ISETP.LT.AND P5, PT, R15, UR12, P5 ;  /* 0x0000000c0f007c0c */ /* 0x000fe4000afa1270 */
[----:B------:R-:W-:-:S02]  /*19a0*/  ISETP.LT.AND P0, PT, R39, UR12, P0 ;  /* 0x0000000c27007c0c */ /* 0x000fc40008701270 */
[CC--:B------:R-:W-:Y:S02]  /*19b0*/  LEA R38, P6, R46.reuse, R40.reuse, 0x1 ;  /* 0x000000282e267211 */ /* 0x0c0fe400078c08ff */
[----:B------:R-:W-:Y:S02]  /*19c0*/  ISETP.LT.AND P4, PT, R45, UR12, P4 ;  /* 0x0000000c2d007c0c */ /* 0x000fe4000a781270 */
[----:B------:R-:W-:Y:S02]  /*19d0*/  LEA.HI.X.SX32 R39, R46, R41, 0x1, P6 ;  /* 0x000000292e277211 */ /* 0x000fe400030f0eff */
[----:B------:R-:W-:Y:S02]  /*19e0*/  LEA R40, P6, R26, R40, 0x1 ;  /* 0x000000281a287211 */ /* 0x000fe400078c08ff */
[----:B------:R-:W-:Y:S01]  /*19f0*/  PRMT R53, RZ, 0x7610, R53 ;  /* 0x00007610ff357816 */ /* 0x000fe20000000035 */
[----:B------:R-:W-:Y:S01]  /*1a00*/  IMAD R22, R54, 0x2, R24 ;  /* 0x0000000236167824 */ /* 0x000fe200078e0218 */
[----:B------:R-:W-:-:S02]  /*1a10*/  PRMT R51, RZ, 0x7610, R51 ;  /* 0x00007610ff337816 */ /* 0x000fc40000000033 */
[----:B------:R-:W-:Y:S02]  /*1a20*/  PRMT R50, RZ, 0x7610, R50 ;  /* 0x00007610ff327816 */ /* 0x000fe40000000032 */
[----:B------:R-:W-:Y:S01]  /*1a30*/  PRMT R49, RZ, 0x7610, R49 ;  /* 0x00007610ff317816 */ /* 0x000fe20000000031 */
[----:B------:R-:W5:Y:S01]  /*1a40*/  @P1 LDG.E.U16 R53, desc[UR30][R30.64] ;  /* 0x0000001e1e351981 */ /* 0x000f62000c1e1500 */
[----:B------:R-:W-:Y:S02]  /*1a50*/  PRMT R48, RZ, 0x7610, R48 ;  /* 0x00007610ff307816 */ /* 0x000fe40000000030 */
[----:B------:R-:W-:Y:S01]  /*1a60*/  PRMT R47, RZ, 0x7610, R47 ;  /* 0x00007610ff2f7816 */ /* 0x000fe2000000002f */
[----:B------:R-:W5:Y:S01]  /*1a70*/  @P3 LDG.E.U16 R51, desc[UR30][R22.64] ;  /* 0x0000001e16333981 */ /* 0x000f62000c1e1500 */
[----:B------:R-:W-:Y:S02]  /*1a80*/  PRMT R46, RZ, 0x7610, R46 ;  /* 0x00007610ff2e7816 */ /* 0x000fe4000000002e */
[----:B------:R-:W-:Y:S01]  /*1a90*/  PRMT R45, RZ, 0x7610, R45 ;  /* 0x00007610ff2d7816 */ /* 0x000fe2000000002d */
[----:B------:R0:W5:Y:S01]  /*1aa0*/  @P5 LDG.E.U16 R50, desc[UR30][R16.64] ;  /* 0x0000001e10325981 */ /* 0x000162000c1e1500 */
[----:B------:R-:W-:-:S03]  /*1ab0*/  LEA.HI.X.SX32 R41, R26, R41, 0x1, P6 ;  /* 0x000000291a297211 */ /* 0x000fc600030f0eff */
[----:B------:R-:W5:Y:S04]  /*1ac0*/  @P0 LDG.E.U16 R49, desc[UR30][R32.64] ;  /* 0x0000001e20310981 */ /* 0x000f68000c1e1500 */
[----:B------:R-:W5:Y:S04]  /*1ad0*/  @P4 LDG.E.U16 R48, desc[UR30][R38.64] ;  /* 0x0000001e26304981 */ /* 0x000f68000c1e1500 */
[----:B------:R-:W5:Y:S04]  /*1ae0*/  @P4 LDG.E.U16 R47, desc[UR30][R34.64] ;  /* 0x0000001e222f4981 */ /* 0x000f68000c1e1500 */
[----:B------:R-:W5:Y:S04]  /*1af0*/  @P4 LDG.E.U16 R46, desc[UR30][R36.64] ;  /* 0x0000001e242e4981 */ /* 0x000f68000c1e1500 */
[----:B------:R-:W5:Y:S01]  /*1b00*/  @P4 LDG.E.U16 R45, desc[UR30][R40.64] ;  /* 0x0000001e282d4981 */ /* 0x000f62000c1e1500 */
[----:B0-----:R-:W-:-:S02]  /*1b10*/  LOP3.LUT R16, R0, 0x3f, RZ, 0xc0, !PT ;  /* 0x0000003f00107812 */ /* 0x001fc400078ec0ff */
[----:B------:R-:W-:Y:S02]  /*1b20*/  SHF.R.S32.HI R17, RZ, 0x6, R0 ;  /* 0x00000006ff117819 */ /* 0x000fe40000011400 */
[----:B------:R-:W-:Y:S01]  /*1b30*/  SHF.R.S32.HI R23, RZ, 0x1f, R66 ;  /* 0x0000001fff177819 */ /* 0x000fe20000011442 */
[----:B------:R-:W-:Y:S01]  /*1b40*/  IMAD.SHL.U32 R16, R16, 0x2, RZ ;  /* 0x0000000210107824 */ /* 0x000fe200078e00ff */
[----:B------:R-:W-:Y:S02]  /*1b50*/  SGXT R17, R17, 0x1 ;  /* 0x000000011111781a */ /* 0x000fe40000000200 */
[----:B------:R-:W-:Y:S02]  /*1b60*/  SHF.L.U64.HI R66, R66, 0x1, R23 ;  /* 0x0000000142427819 */ /* 0x000fe40000010217 */
[----:B------:R-:W-:Y:S02]  /*1b70*/  LOP3.LUT R16, R16, 0x90, R17, 0x78, !PT ;  /* 0x0000009010107812 */ /* 0x000fe400078e7811 */
[----:B------:R-:W-:-:S02]  /*1b80*/  SHF.R.S32.HI R26, RZ, 0x1f, R27 ;  /* 0x0000001fff1a7819 */ /* 0x000fc4000001141b */
[----:B------:R-:W-:Y:S02]  /*1b90*/  SHF.R.S32.HI R25, RZ, 0x1f, R42 ;  /* 0x0000001fff197819 */ /* 0x000fe4000001142a */
[-C--:B------:R-:W-:Y:S02]  /*1ba0*/  LEA R22, P0, R27, R18.reuse, 0x1 ;  /* 0x000000121b167211 */ /* 0x080fe400078008ff */
[----:B------:R-:W-:Y:S02]  /*1bb0*/  SHF.R.S32.HI R17, RZ, 0x1f, R43 ;  /* 0x0000001fff117819 */ /* 0x000fe4000001142b */
[-C--:B------:R-:W-:Y:S02]  /*1bc0*/  LEA R23, P1, R42, R18.reuse, 0x1 ;  /* 0x000000122a177211 */ /* 0x080fe400078208ff */
[----:B------:R-:W-:Y:S01]  /*1bd0*/  LEA R24, P3, R43, R18, 0x1 ;  /* 0x000000122b187211 */ /* 0x000fe200078608ff */
[----:B------:R-:W-:-:S04]  /*1be0*/  @!UP2 UIADD3 UR4, UPT, UPT, -UR7, 0x100000, URZ ;  /* 0x001000000704a890 */ /* 0x000fc8000fffe1ff */
[----:B------:R-:W-:Y:S02]  /*1bf0*/  @!UP2 USHF.L.U32 UR5, UR4, 0xb, URZ ;  /* 0x0000000b0405a899 */ /* 0x000fe400080006ff */
[----:B------:R-:W-:Y:S01]  /*1c00*/  @!UP2 USHF.L.U32 UR4, UR4, 0x1, URZ ;  /* 0x000000010404a899 */ /* 0x000fe200080006ff */
[-C--:B------:R-:W-:Y:S02]  /*1c10*/  LEA.HI.X R27, R27, R66.reuse, R26, 0x1, P0 ;  /* 0x000000421b1b7211 */ /* 0x080fe400000f0c1a */
[-C--:B------:R-:W-:Y:S02]  /*1c20*/  LEA.HI.X R42, R42, R66.reuse, R25, 0x1, P1 ;  /* 0x000000422a2a7211 */ /* 0x080fe400008f0c19 */
[----:B------:R-:W-:Y:S02]  /*1c30*/  LEA.HI.X R43, R43, R66, R17, 0x1, P3 ;  /* 0x000000422b2b7211 */ /* 0x000fe400018f0c11 */
[----:B------:R-:W-:Y:S02]  /*1c40*/  SHF.R.S32.HI R65, RZ, 0x1f, R44 ;  /* 0x0000001fff417819 */ /* 0x000fe4000001142c */
[----:B------:R-:W-:-:S02]  /*1c50*/  SHF.R.S32.HI R17, RZ, 0x1f, R57 ;  /* 0x0000001fff117819 */ /* 0x000fc40000011439 */
[CC--:B------:R-:W-:Y:S02]  /*1c60*/  LEA R25, P0, R44.reuse, R18.reuse, 0x1 ;  /* 0x000000122c197211 */ /* 0x0c0fe400078008ff */
[C---:B------:R-:W-:Y:S01]  /*1c70*/  LEA R26, P1, R57.reuse, R18, 0x1 ;  /* 0x00000012391a7211 */ /* 0x040fe200078208ff */
[----:B------:R-:W-:Y:S01]  /*1c80*/  VOTEU.ALL UP1, P2 ;  /* 0x0000000000ff7886 */ /* 0x000fe20001020000 */
[-C--:B------:R-:W-:Y:S02]  /*1c90*/  LEA.HI.X R44, R44, R66.reuse, R65, 0x1, P0 ;  /* 0x000000422c2c7211 */ /* 0x080fe400000f0c41 */
[----:B------:R-:W-:Y:S02]  /*1ca0*/  LEA.HI.X R57, R57, R66, R17, 0x1, P1 ;  /* 0x0000004239397211 */ /* 0x000fe400008f0c11 */
[----:B------:R-:W-:Y:S01]  /*1cb0*/  SHF.R.S32.HI R17, RZ, 0x1f, R56 ;  /* 0x0000001fff117819 */ /* 0x000fe20000011438 */
[----:B------:R0:W1:Y:S01]  /*1cc0*/  @!UP1 SYNCS.EXCH.64 URZ, [UR16+0x2808], UR4 ;  /* 0x0028080410ff95b2 */ /* 0x0000620008000100 */
[C---:B------:R-:W-:Y:S01]  /*1cd0*/  LEA R60, P0, R56.reuse, R18, 0x1 ;  /* 0x00000012383c7211 */ /* 0x040fe200078008ff */
[----:B--2---:R2:W-:Y:S03]  /*1ce0*/  STS.U16 [R16+UR16+0x400], R58 ;  /* 0x0004003a10007988 */ /* 0x0045e60008000410 */
[----:B------:R-:W-:-:S02]  /*1cf0*/  LEA.HI.X R56, R56, R66, R17, 0x1, P0 ;  /* 0x0000004238387211 */ /* 0x000fc400000f0c11 */
[----:B------:R-:W-:Y:S02]  /*1d00*/  LOP3.LUT R17, R16, 0x20, RZ, 0x3c, !PT ;  /* 0x0000002010117812 */ /* 0x000fe400078e3cff */
[----:B--2---:R-:W-:Y:S01]  /*1d10*/  SHF.R.S32.HI R58, RZ, 0x1f, R55 ;  /* 0x0000001fff3a7819 */ /* 0x004fe20000011437 */
[----:B------:R-:W-:Y:S02]  /*1d20*/  IMAD R65, R13, UR14, RZ ;  /* 0x0000000e0d417c24 */ /* 0x000fe4000f8e02ff */
[----:B------:R-:W-:-:S04]  /*1d30*/  IMAD R67, R15, UR14, RZ ;  /* 0x0000000e0f437c24 */ /* 0x000fc8000f8e02ff */
[----:B------:R-:W-:Y:S01]  /*1d40*/  IMAD.SHL.U32 R68, R67, 0x2, RZ ;  /* 0x0000000243447824 */ /* 0x000fe200078e00ff */
[----:B---3--:R2:W-:Y:S02]  /*1d50*/  STS.U16 [R16+UR16+0x800], R59 ;  /* 0x0008003b10007988 */ /* 0x0085e40008000410 */
[----:B--2---:R-:W-:-:S04]  /*1d60*/  LEA R59, P1, R55, R18, 0x1 ;  /* 0x00000012373b7211 */ /* 0x004fc800078208ff */
[----:B------:R-:W-:Y:S02]  /*1d70*/  LEA.HI.X R55, R55, R66, R58, 0x1, P1 ;  /* 0x0000004237377211 */ /* 0x000fe400008f0c3a */
[----:B------:R-:W-:Y:S01]  /*1d80*/  LEA R58, P0, R54, R18, 0x1 ;  /* 0x00000012363a7211 */ /* 0x000fe200078008ff */
[----:B----4-:R2:W-:Y:S02]  /*1d90*/  STS.U16 [R16+UR16+0xc00], R19 ;  /* 0x000c001310007988 */ /* 0x0105e40008000410 */
[----:B--2---:R-:W-:Y:S02]  /*1da0*/  IMAD R19, R10, UR14, RZ ;  /* 0x0000000e0a137c24 */ /* 0x004fe4000f8e02ff */
[----:B-----5:R2:W-:Y:S04]  /*1db0*/  STS.U16 [R16+UR16], R29 ;  /* 0x0000001d10007988 */ /* 0x0205e80008000410 */
[----:B------:R3:W-:Y:S01]  /*1dc0*/  STS.U16 [R17+UR16+0x900], R20 ;  /* 0x0009001411007988 */ /* 0x0007e20008000410 */
[----:B--2---:R-:W-:Y:S01]  /*1dd0*/  SHF.R.S32.HI R29, RZ, 0x1f, R54 ;  /* 0x0000001fff1d7819 */ /* 0x004fe20000011436 */
[----:B---3--:R-:W-:-:S03]  /*1de0*/  IMAD R20, R11, UR14, RZ ;  /* 0x0000000e0b147c24 */ /* 0x008fc6000f8e02ff */
[----:B------:R-:W-:Y:S01]  /*1df0*/  LEA.HI.X R54, R54, R66, R29, 0x1, P0 ;  /* 0x0000004236367211 */ /* 0x000fe200000f0c1d */
[----:B------:R2:W-:Y:S01]  /*1e00*/  STS.U16 [R17+UR16+0x500], R28 ;  /* 0x0005001c11007988 */ /* 0x0005e20008000410 */
[----:B------:R-:W-:-:S05]  /*1e10*/  IMAD.SHL.U32 R29, R20, 0x2, RZ ;  /* 0x00000002141d7824 */ /* 0x000fca00078e00ff */
[--C-:B------:R-:W-:Y:S01]  /*1e20*/  IADD3 R74, P3, P4, R29, UR8, R18.reuse ;  /* 0x000000081d4a7c10 */ /* 0x100fe2000fc7e012 */
[----:B--2---:R-:W-:Y:S02]  /*1e30*/  IMAD.SHL.U32 R28, R19, 0x2, RZ ;  /* 0x00000002131c7824 */ /* 0x004fe400078e00ff */
[----:B------:R-:W-:Y:S02]  /*1e40*/  IMAD.SHL.U32 R29, R65, 0x2, RZ ;  /* 0x00000002411d7824 */ /* 0x000fe400078e00ff */
[----:B------:R-:W-:Y:S01]  /*1e50*/  IMAD.HI R19, R19, 0x2, RZ ;  /* 0x0000000213137827 */ /* 0x000fe200078e02ff */
[--C-:B------:R-:W-:Y:S02]  /*1e60*/  IADD3 R28, P5, P6, R28, UR8, R18.reuse ;  /* 0x000000081c1c7c10 */ /* 0x100fe4000febe012 */
[----:B------:R-:W-:Y:S02]  /*1e70*/  IADD3 R76, P0, P1, R29, UR8, R18 ;  /* 0x000000081d4c7c10 */ /* 0x000fe4000f91e012 */
[----:B------:R-:W-:-:S02]  /*1e80*/  IADD3.X R29, PT, PT, R19, UR9, R66, P5, P6 ;  /* 0x00000009131d7c10 */ /* 0x000fc4000afec442 */
[----:B------:R-:W-:Y:S02]  /*1e90*/  IADD3 R68, P5, P6, R68, UR8, R18 ;  /* 0x0000000844447c10 */ /* 0x000fe4000febe012 */
[C---:B------:R-:W-:Y:S02]  /*1ea0*/  LOP3.LUT R18, R16.reuse, 0x40, RZ, 0x3c, !PT ;  /* 0x0000004010127812 */ /* 0x040fe400078e3cff */
[----:B------:R-:W-:Y:S01]  /*1eb0*/  LOP3.LUT R19, R16, 0x60, RZ, 0x3c, !PT ;  /* 0x0000006010137812 */ /* 0x000fe200078e3cff */
[----:B------:R-:W-:Y:S01]  /*1ec0*/  STS.U16 [R17+UR16+0xd00], R64 ;  /* 0x000d004011007988 */ /* 0x000fe20008000410 */
[----:B0-----:R-:W-:-:S04]  /*1ed0*/  USHF.R.S32.HI UR4, URZ, 0x1f, UR32 ;  /* 0x0000001fff047899 */ /* 0x001fc80008011420 */
[----:B------:R-:W-:Y:S01]  /*1ee0*/  ULEA.HI UR4, UR4, UR32, URZ, 0x5 ;  /* 0x0000002004047291 */ /* 0x000fe2000f8f28ff */
[----:B------:R-:W-:Y:S04]  /*1ef0*/  STS.U16 [R17+UR16+0x100], R63 ;  /* 0x0001003f11007988 */ /* 0x000fe80008000410 */
[----:B------:R-:W-:Y:S04]  /*1f00*/  STS.U16 [R18+UR16+0x600], R21 ;  /* 0x0006001512007988 */ /* 0x000fe80008000410 */
[----:B------:R0:W-:Y:S04]  /*1f10*/  STS.U16 [R18+UR16+0xa00], R62 ;  /* 0x000a003e12007988 */ /* 0x0001e80008000410 */
[----:B------:R2:W-:Y:S01]  /*1f20*/  STS.U16 [R18+UR16+0xe00], R61 ;  /* 0x000e003d12007988 */ /* 0x0005e20008000410 */
[----:B------:R-:W-:-:S03]  /*1f30*/  USHF.R.S32.HI UR4, URZ, 0x5, UR4 ;  /* 0x00000005ff047899 */ /* 0x000fc60008011404 */
[----:B------:R3:W-:Y:S04]  /*1f40*/  STS.U16 [R18+UR16+0x200], R53 ;  /* 0x0002003512007988 */ /* 0x0007e80008000410 */
[----:B------:R3:W-:Y:S04]  /*1f50*/  STS.U16 [R19+UR16+0x700], R52 ;  /* 0x0007003413007988 */ /* 0x0007e80008000410 */
[----:B------:R3:W-:Y:S04]  /*1f60*/  STS.U16 [R19+UR16+0xb00], R51 ;  /* 0x000b003313007988 */ /* 0x0007e80008000410 */
[----:B------:R3:W-:Y:S04]  /*1f70*/  STS.U16 [R19+UR16+0xf00], R50 ;  /* 0x000f003213007988 */ /* 0x0007e80008000410 */
[----:B------:R3:W-:Y:S04]  /*1f80*/  STS.U16 [R19+UR16+0x300], R49 ;  /* 0x0003003113007988 */ /* 0x0007e80008000410 */
[----:B------:R3:W-:Y:S04]  /*1f90*/  STS.U16 [R16+UR16+0x2200], R48 ;  /* 0x0022003010007988 */ /* 0x0007e80008000410 */
[----:B------:R3:W-:Y:S04]  /*1fa0*/  STS.U16 [R16+UR16+0x2000], R47 ;  /* 0x0020002f10007988 */ /* 0x0007e80008000410 */
[----:B------:R3:W-:Y:S04]  /*1fb0*/  STS.U16 [R17+UR16+0x2100], R46 ;  /* 0x0021002e11007988 */ /* 0x0007e80008000410 */
[----:B------:R3:W-:Y:S01]  /*1fc0*/  STS.U16 [R17+UR16+0x2300], R45 ;  /* 0x0023002d11007988 */ /* 0x0007e20008000410 */
[----:B-1----:R1:W-:Y:S06]  /*1fd0*/  MEMBAR.ALL.CTA ;  /* 0x0000000000007992 */ /* 0x0023ec0000008000 */
[----:B-1----:R-:W1:Y:S01]  /*1fe0*/  FENCE.VIEW.ASYNC.S ;  /* 0x00000000000073c6 */ /* 0x002e620000000000 */
[----:B------:R-:W-:Y:S01]  /*1ff0*/  UISETP.LT.AND UP1, UPT, UR4, 0x1, UPT ;  /* 0x000000010400788c */ /* 0x000fe2000bf21270 */
[----:B------:R-:W-:-:S03]  /*2000*/  IMAD.HI R20, R20, 0x2, RZ ;  /* 0x0000000214147827 */ /* 0x000fc600078e02ff */
[----:B------:R-:W-:Y:S01]  /*2010*/  USEL UR4, UR4, 0x1, !UP1 ;  /* 0x0000000104047887 */ /* 0x000fe2000c800000 */
[----:B------:R-:W-:Y:S01]  /*2020*/  IMAD.HI R67, R67, 0x2, RZ ;  /* 0x0000000243437827 */ /* 0x000fe200078e02ff */
[----:B------:R-:W-:Y:S01]  /*2030*/  UISETP.NE.U32.AND UP1, UPT, UR19, URZ, UPT ;  /* 0x000000ff1300728c */ /* 0x000fe2000bf25070 */
[--C-:B------:R-:W-:Y:S02]  /*2040*/  IADD3.X R75, PT, PT, R20, UR9, R66.reuse, P3, P4 ;  /* 0x00000009144b7c10 */ /* 0x100fe40009fe8442 */
[----:B------:R-:W-:Y:S01]  /*2050*/  IMAD.HI R65, R65, 0x2, RZ ;  /* 0x0000000241417827 */ /* 0x000fe200078e02ff */
[----:B------:R-:W-:Y:S01]  /*2060*/  UISETP.LT.OR UP2, UPT, UR32, 0x20, UP1 ;  /* 0x000000202000788c */ /* 0x000fe20008f41670 */
[----:B------:R-:W-:Y:S01]  /*2070*/  IADD3.X R69, PT, PT, R67, UR9, R66, P5, P6 ;  /* 0x0000000943457c10 */ /* 0x000fe2000afec442 */
[----:B-1----:R-:W-:Y:S01]  /*2080*/  BAR.SYNC.DEFER_BLOCKING 0x0 ;  /* 0x0000000000007b1d */ /* 0x002fe20000010000 */
[----:B0-----:R-:W-:Y:S02]  /*2090*/  IADD3 R62, P4, PT, R22, UR8, RZ ;  /* 0x00000008163e7c10 */ /* 0x001fe4000ff9e0ff */
[----:B------:R-:W-:-:S02]  /*20a0*/  IADD3 R22, P5, PT, R23, UR8, RZ ;  /* 0x0000000817167c10 */ /* 0x000fc4000ffbe0ff */
[----:B------:R-:W-:Y:S02]  /*20b0*/  IADD3 R24, P3, PT, R24, UR8, RZ ;  /* 0x0000000818187c10 */ /* 0x000fe4000ff7e0ff */
[----:B------:R-:W-:Y:S02]  /*20c0*/  IADD3.X R77, PT, PT, R65, UR9, R66, P0, P1 ;  /* 0x00000009414d7c10 */ /* 0x000fe400087e2442 */
[----:B------:R-:W-:Y:S02]  /*20d0*/  IADD3 R20, P0, PT, R25, UR8, RZ ;  /* 0x0000000819147c10 */ /* 0x000fe4000ff1e0ff */
[----:B------:R-:W-:Y:S02]  /*20e0*/  IADD3.X R63, PT, PT, R27, UR9, RZ, P4, !PT ;  /* 0x000000091b3f7c10 */ /* 0x000fe4000a7fe4ff */
[----:B------:R-:W-:Y:S02]  /*20f0*/  IADD3.X R23, PT, PT, R42, UR9, RZ, P5, !PT ;  /* 0x000000092a177c10 */ /* 0x000fe4000affe4ff */
[----:B------:R-:W-:-:S02]  /*2100*/  IADD3.X R25, PT, PT, R43, UR9, RZ, P3, !PT ;  /* 0x000000092b197c10 */ /* 0x000fc40009ffe4ff */
[----:B------:R-:W-:Y:S02]  /*2110*/  IADD3 R26, P1, PT, R26, UR8, RZ ;  /* 0x000000081a1a7c10 */ /* 0x000fe4000ff3e0ff */
[----:B------:R-:W-:Y:S02]  /*2120*/  IADD3 R60, P4, PT, R60, UR8, RZ ;  /* 0x000000083c3c7c10 */ /* 0x000fe4000ff9e0ff */
[----:B------:R-:W-:Y:S02]  /*2130*/  IADD3 R64, P5, PT, R59, UR8, RZ ;  /* 0x000000083b407c10 */ /* 0x000fe4000ffbe0ff */
[----:B------:R-:W-:Y:S01]  /*2140*/  IADD3 R58, P3, PT, R58, UR8, RZ ;  /* 0x000000083a3a7c10 */ /* 0x000fe2000ff7e0ff */
[----:B------:R-:W-:Y:S01]  /*2150*/  UIADD3 UR7, UPT, UPT, UR4, -0x1, URZ ;  /* 0xffffffff04077890 */ /* 0x000fe2000fffe0ff */
[----:B------:R-:W-:Y:S02]  /*2160*/  IADD3.X R21, PT, PT, R44, UR9, RZ, P0, !PT ;  /* 0x000000092c157c10 */ /* 0x000fe400087fe4ff */
[----:B------:R-:W-:-:S02]  /*2170*/  IADD3.X R27, PT, PT, R57, UR9, RZ, P1, !PT ;  /* 0x00000009391b7c10 */ /* 0x000fc40008ffe4ff */
[----:B--2---:R-:W-:Y:S02]  /*2180*/  IADD3.X R61, PT, PT, R56, UR9, RZ, P4, !PT ;  /* 0x00000009383d7c10 */ /* 0x004fe4000a7fe4ff */
[----:B------:R-:W-:Y:S02]  /*2190*/  IADD3.X R65, PT, PT, R55, UR9, RZ, P5, !PT ;  /* 0x0000000937417c10 */ /* 0x000fe4000affe4ff */
[----:B------:R-:W-:Y:S01]  /*21a0*/  IADD3.X R59, PT, PT, R54, UR9, RZ, P3, !PT ;  /* 0x00000009363b7c10 */ /* 0x000fe20009ffe4ff */
[----:B------:R-:W-:Y:S01]  /*21b0*/  UMOV UR6, URZ ;  /* 0x000000ff00067c82 */ /* 0x000fe20008000000 */
[----:B------:R-:W-:Y:S02]  /*21c0*/  USHF.L.U32 UR14, UR14, 0x5, URZ ;  /* 0x000000050e0e7899 */ /* 0x000fe400080006ff */
[----:B------:R-:W-:Y:S02]  /*21d0*/  USHF.L.U32 UR15, UR15, 0x5, URZ ;  /* 0x000000050f0f7899 */ /* 0x000fe400080006ff */
[----:B------:R-:W-:Y:S01]  /*21e0*/  UISETP.NE.U32.AND UP3, UPT, UR7, URZ, UPT ;  /* 0x000000ff0700728c */ /* 0x000fe2000bf65070 */
[----:B---3--:R-:W-:Y:S10]  /*21f0*/  BRA.U UP2, `(.L_x_6) ;  /* 0x0000000102687547 */ /* 0x008ff4000b800000 */
[----:B------:R-:W-:Y:S02]  /*2200*/  UIADD3 UR4, UPT, UPT, UR16, 0x2000, URZ ;  /* 0x0000200010047890 */ /* 0x000fe4000fffe0ff */
[----:B------:R-:W-:Y:S02]  /*2210*/  USHF.R.U32.HI UR8, URZ, 0x4, UR16 ;  /* 0x00000004ff087899 */ /* 0x000fe40008011610 */
[----:B------:R-:W-:Y:S02]  /*2220*/  USHF.R.U32.HI UR4, URZ, 0x4, UR4 ;  /* 0x00000004ff047899 */ /* 0x000fe40008011604 */
[----:B------:R-:W-:Y:S02]  /*2230*/  USGXT.U32 UR8, UR8, 0xe ;  /* 0x0000000e0808789a */ /* 0x000fe40008000000 */
[----:B------:R-:W-:Y:S01]  /*2240*/  USGXT.U32 UR10, UR4, 0xe ;  /* 0x0000000e040a789a */ /* 0x000fe20008000000 */
[----:B------:R-:W-:Y:S01]  /*2250*/  UMOV UR20, 0x80 ;  /* 0x0000008000147882 */ /* 0x000fe20000000000 */
[----:B------:R-:W-:Y:S01]  /*2260*/  UMOV UR21, 0x40004040 ;  /* 0x4000404000157882 */ /* 0x000fe20000000000 */
[----:B------:R-:W-:Y:S01]  /*2270*/  UMOV UR22, 0xfffffffe ;  /* 0xfffffffe00167882 */ /* 0x000fe20000000000 */
[----:B------:R-:W-:Y:S01]  /*2280*/  UMOV UR23, 0x7fffbfdf ;  /* 0x7fffbfdf00177882 */ /* 0x000fe20000000000 */
[----:B------:R-:W-:Y:S01]  /*2290*/  UMOV UR9, URZ ;  /* 0x000000ff00097c82 */ /* 0x000fe20008000000 */
[----:B------:R-:W-:Y:S01]  /*22a0*/  UMOV UR11, URZ ;  /* 0x000000ff000b7c82 */ /* 0x000fe20008000000 */
[----:B------:R-:W-:-:S02]  /*22b0*/  UIADD3.64 UR20, UPT, UPT, UR8, UR20, URZ ;  /* 0x0000001408147297 */ /* 0x000fc4000fffe0ff */
[----:B------:R-:W-:Y:S01]  /*22c0*/  UIADD3.64 UR22, UPT, UPT, UR10, -UR22, URZ ;  /* 0x800000160a167297 */ /* 0x000fe2000fffe0ff */
[----:B------:R-:W-:Y:S01]  /*22d0*/  UMOV UR24, 0x0 ;  /* 0x0000000000187882 */ /* 0x000fe20000000000 */
[----:B------:R-:W-:Y:S01]  /*22e0*/  UMOV UR25, 0x4048010 ;  /* 0x0404801000197882 */ /* 0x000fe20000000000 */
[----:B------:R-:W-:Y:S01]  /*22f0*/  UMOV UR4, UR18 ;  /* 0x0000001200047c82 */ /* 0x000fe20008000000 */
[----:B------:R-:W-:Y:S01]  /*2300*/  UMOV UR5, URZ ;  /* 0x000000ff00057c82 */ /* 0x000fe20008000000 */
[----:B------:R-:W-:Y:S01]  /*2310*/  UMOV UR9, 0x40004040 ;  /* 0x4000404000097882 */ /* 0x000fe20000000000 */
[----:B------:R-:W-:Y:S01]  /*2320*/  UMOV UR11, 0x80004020 ;  /* 0x80004020000b7882 */ /* 0x000fe20000000000 */
[----:B------:R-:W-:Y:S01]  /*2330*/  UMOV UR26, 0x0 ;  /* 0x00000000001a7882 */ /* 0x000fe20000000000 */
[----:B------:R-:W-:Y:S01]  /*2340*/  UMOV UR27, 0x4048010 ;  /* 0x04048010001b7882 */ /* 0x000fe20000000000 */
[----:B------:R-:W-:Y:S01]  /*2350*/  UMOV UR4, UR4 ;  /* 0x0000000400047c82 */ /* 0x000fe20008000000 */
[----:B------:R0:W-:Y:S01]  /*2360*/  UTCHMMA gdesc[UR8], gdesc[UR10], tmem[UR17], tmem[UR24], idesc[UR25], !UPT ;  /* 0x00ff180a080075ea */ /* 0x0001e2000f800011 */
[----:B------:R0:W-:Y:S01]  /*2370*/  UTCHMMA gdesc[UR20], gdesc[UR22], tmem[UR17], tmem[UR26], idesc[UR27], UPT ;  /* 0x00ff1a16140075ea */ /* 0x0001e2000b800011 */
[----:B------:R0:W-:Y:S01]  /*2380*/  UTCBAR [UR4], URZ ;  /* 0x000000ff040073e9 */ /* 0x0001e200080000ff */
[----:B------:R-:W-:Y:S01]  /*2390*/  NOP ;  /* 0x0000000000007918 */ /* 0x000fe20000000000 */
.L_x_6:
[----:B------:R-:W-:Y:S05]  /*23a0*/  BRA.U !UP3, `(.L_x_7) ;  /* 0x000000090be87547 */ /* 0x000fea000b800000 */
[----:B0-----:R-:W-:Y:S01]  /*23b0*/  UIADD3 UR4, UPT, UPT, UR16, 0x1000, URZ ;  /* 0x0000100010047890 */ /* 0x001fe2000fffe0ff */
[----:B------:R-:W-:Y:S01]  /*23c0*/  IMAD.MOV.U32 R46, RZ, RZ, R22 ;  /* 0x000000ffff2e7224 */ /* 0x000fe200078e0016 */
[----:B------:R-:W-:Y:S01]  /*23d0*/  UIADD3 UR5, UPT, UPT, UR16, 0x2400, URZ ;  /* 0x0000240010057890 */ /* 0x000fe2000fffe0ff */
[----:B------:R-:W-:Y:S01]  /*23e0*/  IMAD.MOV.U32 R47, RZ, RZ, R23 ;  /* 0x000000ffff2f7224 */ /* 0x000fe200078e0017 */
[----:B------:R-:W-:Y:S01]  /*23f0*/  USHF.R.U32.HI UR4, URZ, 0x4, UR4 ;  /* 0x00000004ff047899 */ /* 0x000fe20008011604 */
[----:B------:R-:W-:Y:S01]  /*2400*/  IMAD.MOV.U32 R44, RZ, RZ, R24 ;  /* 0x000000ffff2c7224 */ /* 0x000fe200078e0018 */
[----:B------:R-:W-:Y:S01]  /*2410*/  USHF.R.U32.HI UR5, URZ, 0x4, UR5 ;  /* 0x00000004ff057899 */ /* 0x000fe20008011605 */
[----:B------:R-:W-:Y:S01]  /*2420*/  IMAD.MOV.U32 R45, RZ, RZ, R25 ;  /* 0x000000ffff2d7224 */ /* 0x000fe200078e0019 */
[----:B------:R-:W-:Y:S01]  /*2430*/  USGXT.U32 UR8, UR4, 0xe ;  /* 0x0000000e0408789a */ /* 0x000fe20008000000 */
[----:B------:R-:W-:Y:S01]  /*2440*/  IMAD.MOV.U32 R42, RZ, RZ, R20 ;  /* 0x000000ffff2a7224 */ /* 0x000fe200078e0014 */
[----:B------:R-:W-:Y:S01]  /*2450*/  USGXT.U32 UR10, UR5, 0xe ;  /* 0x0000000e050a789a */ /* 0x000fe20008000000 */
[----:B------:R-:W-:Y:S01]  /*2460*/  IMAD.MOV.U32 R43, RZ, RZ, R21 ;  /* 0x000000ffff2b7224 */ /* 0x000fe200078e0015 */
[----:B------:R-:W-:Y:S01]  /*2470*/  UMOV UR20, 0x80 ;  /* 0x0000008000147882 */ /* 0x000fe20000000000 */
[----:B------:R-:W-:Y:S01]  /*2480*/  IMAD.MOV.U32 R48, RZ, RZ, R62 ;  /* 0x000000ffff307224 */ /* 0x000fe200078e003e */
[----:B------:R-:W-:Y:S01]  /*2490*/  UMOV UR21, 0x40004040 ;  /* 0x4000404000157882 */ /* 0x000fe20000000000 */
[----:B------:R-:W-:Y:S01]  /*24a0*/  IMAD.MOV.U32 R49, RZ, RZ, R63 ;  /* 0x000000ffff317224 */ /* 0x000fe200078e003f */
[----:B------:R-:W-:Y:S01]  /*24b0*/  UMOV UR22, 0xfffffffe ;  /* 0xfffffffe00167882 */ /* 0x000fe20000000000 */
[----:B------:R-:W-:Y:S01]  /*24c0*/  IMAD.MOV.U32 R20, RZ, RZ, R60 ;  /* 0x000000ffff147224 */ /* 0x000fe200078e003c */
[----:B------:R-:W-:Y:S01]  /*24d0*/  UMOV UR23, 0x7fffbfdf ;  /* 0x7fffbfdf00177882 */ /* 0x000fe20000000000 */
[----:B------:R-:W-:Y:S01]  /*24e0*/  IMAD.MOV.U32 R21, RZ, RZ, R61 ;  /* 0x000000ffff157224 */ /* 0x000fe200078e003d */
[----:B------:R-:W-:Y:S01]  /*24f0*/  UMOV UR9, URZ ;  /* 0x000000ff00097c82 */ /* 0x000fe20008000000 */
[----:B------:R-:W-:Y:S01]  /*2500*/  IMAD.MOV.U32 R22, RZ, RZ, R64 ;  /* 0x000000ffff167224 */ /* 0x000fe200078e0040 */
[----:B------:R-:W-:Y:S01]  /*2510*/  UMOV UR11, URZ ;  /* 0x000000ff000b7c82 */ /* 0x000fe20008000000 */
[----:B------:R-:W-:Y:S01]  /*2520*/  IMAD.MOV.U32 R23, RZ, RZ, R65 ;  /* 0x000000ffff177224 */ /* 0x000fe200078e0041 */
[----:B------:R-:W-:Y:S01]  /*2530*/  UIADD3 UR19, UPT, UPT, UR12, -0x20, URZ ;  /* 0xffffffe00c137890 */ /* 0x000fe2000fffe0ff */
[----:B------:R-:W-:Y:S01]  /*2540*/  IMAD.MOV.U32 R24, RZ, RZ, R58 ;  /* 0x000000ffff187224 */ /* 0x000fe200078e003a */
[----:B------:R-:W-:Y:S01]  /*2550*/  UIADD3.64 UR20, UPT, UPT, UR8, UR20, URZ ;  /* 0x0000001408147297 */ /* 0x000fe2000fffe0ff */
[----:B------:R-:W-:Y:S01]  /*2560*/  IMAD.MOV.U32 R25, RZ, RZ, R59 ;  /* 0x000000ffff197224 */ /* 0x000fe200078e003b */
[----:B------:R-:W-:Y:S01]  /*2570*/  UMOV UR12, UR7 ;  /* 0x00000007000c7c82 */ /* 0x000fe20008000000 */
[----:B------:R-:W-:Y:S01]  /*2580*/  UIADD3.64 UR22, UPT, UPT, UR10, -UR22, URZ ;  /* 0x800000160a167297 */ /* 0x000fe2000fffe0ff */
[----:B------:R-:W-:Y:S01]  /*2590*/  UMOV UR5, 0x1 ;  /* 0x0000000100057882 */ /* 0x000fe20000000000 */
[----:B------:R-:W-:-:S10]  /*25a0*/  UMOV UR4, URZ ;  /* 0x000000ff00047c82 */ /* 0x000fd40008000000 */
.L_x_10:
[----:B------:R-:W-:Y:S01]  /*25b0*/  USHF.L.U32 UR6, UR6, 0x1f, URZ ;  /* 0x0000001f06067899 */ /* 0x000fe200080006ff */
[C---:B0-----:R-:W-:Y:S01]  /*25c0*/  LOP3.LUT R51, R2.reuse, 0x2, RZ, 0xfc, !PT ;  /* 0x0000000202337812 */ /* 0x041fe200078efcff */
[----:B------:R-:W-:Y:S01]  /*25d0*/  IMAD.U32 R53, RZ, RZ, UR14 ;  /* 0x0000000eff357e24 */ /* 0x000fe2000f8e00ff */
[----:B------:R-:W-:Y:S01]  /*25e0*/  LOP3.LUT R50, R2, 0x8, RZ, 0xfc, !PT ;  /* 0x0000000802327812 */ /* 0x000fe200078efcff */
[----:B------:R-:W-:Y:S01]  /*25f0*/  IMAD.U32 R55, RZ, RZ, UR14 ;  /* 0x0000000eff377e24 */ /* 0x000fe2000f8e00ff */
[----:B------:R-:W-:Y:S01]  /*2600*/  ISETP.GE.AND P0, PT, R51, UR19, PT ;  /* 0x0000001333007c0c */ /* 0x000fe2000bf06270 */
[----:B------:R-:W-:Y:S01]  /*2610*/  IMAD.U32 R52, RZ, RZ, UR6 ;  /* 0x00000006ff347e24 */ /* 0x000fe2000f8e00ff */
[----:B------:R-:W-:Y:S01]  /*2620*/  ISETP.GE.AND P4, PT, R50, UR19, PT ;  /* 0x0000001332007c0c */ /* 0x000fe2000bf86270 */
[----:B------:R-:W-:Y:S01]  /*2630*/  IMAD.U32 R51, RZ, RZ, UR14 ;  /* 0x0000000eff337e24 */ /* 0x000fe2000f8e00ff */
[----:B------:R-:W-:Y:S01]  /*2640*/  ISETP.GE.AND P1, PT, R2, UR19, PT ;  /* 0x0000001302007c0c */ /* 0x000fe2000bf26270 */
[----:B------:R-:W0:Y:S01]  /*2650*/  SYNCS.PHASECHK.TRANS64.TRYWAIT P5, [UR18], R52 ;  /* 0x00000034ff0075a7 */ /* 0x000e2200080a1112 */
[----:B------:R-:W-:Y:S01]  /*2660*/  ISETP.GE.AND P3, PT, R7, UR19, PT ;  /* 0x0000001307007c0c */ /* 0x000fe2000bf66270 */
[----:B------:R-:W-:-:S04]  /*2670*/  IMAD.WIDE R26, R51, 0x2, R26 ;  /* 0x00000002331a7825 */ /* 0x000fc800078e021a */
[----:B------:R-:W-:-:S04]  /*2680*/  IMAD.WIDE R48, R53, 0x2, R48 ;  /* 0x0000000235307825 */ /* 0x000fc800078e0230 */
[----:B------:R-:W-:Y:S01]  /*2690*/  IMAD.WIDE R72, R55, 0x2, R72 ;  /* 0x0000000237487825 */ /* 0x000fe200078e0248 */
[----:B0-----:R-:W-:Y:S06]  /*26a0*/  @!P5 BRA `(.L_x_8) ;  /* 0x000000100054d947 */ /* 0x001fec0003800000 */
.L_x_16:
[----:B------:R-:W-:Y:S01]  /*26b0*/  PRMT R50, RZ, 0x7610, R50 ;  /* 0x00007610ff327816 */ /* 0x000fe20000000032 */
[----:B------:R-:W-:Y:S01]  /*26c0*/  IMAD.U32 R53, RZ, RZ, UR14 ;  /* 0x0000000eff357e24 */ /* 0x000fe2000f8e00ff */
[----:B------:R-:W-:Y:S01]  /*26d0*/  ISETP.GE.AND P6, PT, R10, UR19, PT ;  /* 0x000000130a007c0c */ /* 0x000fe2000bfc6270 */
[----:B------:R-:W-:Y:S01]  /*26e0*/  IMAD.U32 R55, RZ, RZ, UR14 ;  /* 0x0000000eff377e24 */ /* 0x000fe2000f8e00ff */
[----:B------:R-:W-:Y:S01]  /*26f0*/  PRMT R51, RZ, 0x7610, R51 ;  /* 0x00007610ff337816 */ /* 0x000fe20000000033 */
[----:B------:R-:W-:Y:S01]  /*2700*/  IMAD.U32 R57, RZ, RZ, UR14 ;  /* 0x0000000eff397e24 */ /* 0x000fe2000f8e00ff */
[----:B------:R-:W2:Y:S01]  /*2710*/  @!P1 LDG.E.U16 R50, desc[UR30][R72.64] ;  /* 0x0000001e48329981 */ /* 0x000ea2000c1e1500 */
[----:B------:R-:W-:Y:S01]  /*2720*/  IMAD.WIDE R28, R53, 0x2, R28 ;  /* 0x00000002351c7825 */ /* 0x000fe200078e021c */
[----:B------:R-:W-:Y:S02]  /*2730*/  PRMT R52, RZ, 0x7610, R52 ;  /* 0x00007610ff347816 */ /* 0x000fe40000000034 */
[----:B------:R-:W-:Y:S01]  /*2740*/  PRMT R53, RZ, 0x7610, R53 ;  /* 0x00007610ff357816 */ /* 0x000fe20000000035 */
[----:B------:R-:W3:Y:S01]  /*2750*/  @!P4 LDG.E.U16 R51, desc[UR30][R48.64] ;  /* 0x0000001e3033c981 */ /* 0x000ee2000c1e1500 */
[----:B------:R-:W-:-:S03]  /*2760*/  ISETP.GE.AND P5, PT, R4, UR19, PT ;  /* 0x0000001304007c0c */ /* 0x000fc6000bfa6270 */
[----:B------:R-:W4:Y:S04]  /*2770*/  @!P3 LDG.E.U16 R52, desc[UR30][R26.64] ;  /* 0x0000001e1a34b981 */ /* 0x000f28000c1e1500 */
[----:B------:R-:W5:Y:S01]  /*2780*/  @!P6 LDG.E.U16 R53, desc[UR30][R28.64] ;  /* 0x0000001e1c35e981 */ /* 0x000f62000c1e1500 */
[----:B------:R-:W-:Y:S01]  /*2790*/  IMAD.WIDE R46, R55, 0x2, R46 ;  /* 0x00000002372e7825 */ /* 0x000fe200078e022e */
[----:B------:R-:W-:Y:S02]  /*27a0*/  PRMT R54, RZ, 0x7610, R54 ;  /* 0x00007610ff367816 */ /* 0x000fe40000000036 */
[----:B------:R-:W-:Y:S01]  /*27b0*/  PRMT R55, RZ, 0x7610, R55 ;  /* 0x00007610ff377816 */ /* 0x000fe20000000037 */
[----:B------:R-:W-:Y:S01]  /*27c0*/  IMAD.WIDE R70, R57, 0x2, R70 ;  /* 0x0000000239467825 */ /* 0x000fe200078e0246 */
[----:B------:R-:W-:-:S02]  /*27d0*/  LOP3.LUT R58, R2, 0x4, RZ, 0xfc, !PT ;  /* 0x00000004023a7812 */ /* 0x000fc400078efcff */
[----:B------:R-:W-:Y:S01]  /*27e0*/  LOP3.LUT R56, R2, 0x6, RZ, 0xfc, !PT ;  /* 0x0000000602387812 */ /* 0x000fe200078efcff */
[----:B------:R-:W-:Y:S01]  /*27f0*/  IMAD.U32 R57, RZ, RZ, UR15 ;  /* 0x0000000fff397e24 */ /* 0x000fe2000f8e00ff */
[----:B------:R-:W5:Y:S01]  /*2800*/  @!P0 LDG.E.U16 R54, desc[UR30][R70.64] ;  /* 0x0000001e46368981 */ /* 0x000f62000c1e1500 */
[----:B------:R-:W-:Y:S01]  /*2810*/  IMAD.U32 R59, RZ, RZ, UR15 ;  /* 0x0000000fff3b7e24 */ /* 0x000fe2000f8e00ff */
[----:B------:R-:W-:Y:S01]  /*2820*/  ISETP.GE.AND P4, PT, R58, UR19, PT ;  /* 0x000000133a007c0c */ /* 0x000fe2000bf86270 */
[----:B------:R-:W-:Y:S01]  /*2830*/  IMAD.U32 R63, RZ, RZ, UR15 ;  /* 0x0000000fff3f7e24 */ /* 0x000fe2000f8e00ff */
[----:B------:R-:W5:Y:S01]  /*2840*/  @!P5 LDG.E.U16 R55, desc[UR30][R46.64] ;  /* 0x0000001e2e37d981 */ /* 0x000f62000c1e1500 */
[----:B------:R-:W-:Y:S01]  /*2850*/  IMAD.U32 R61, RZ, RZ, UR15 ;  /* 0x0000000fff3d7e24 */ /* 0x000fe2000f8e00ff */
[----:B------:R-:W-:Y:S01]  /*2860*/  ISETP.GE.AND P5, PT, R56, UR19, PT ;  /* 0x0000001338007c0c */ /* 0x000fe2000bfa6270 */
[----:B------:R-:W-:Y:S01]  /*2870*/  IMAD.WIDE R40, R57, 0x2, R40 ;  /* 0x0000000239287825 */ /* 0x000fe200078e0228 */
[----:B------:R-:W-:-:S02]  /*2880*/  ISETP.GE.AND P3, PT, R5, UR19, PT ;  /* 0x0000001305007c0c */ /* 0x000fc4000bf66270 */
[----:B------:R-:W-:Y:S01]  /*2890*/  ISETP.GE.AND P0, PT, R6, UR19, PT ;  /* 0x0000001306007c0c */ /* 0x000fe2000bf06270 */
[----:B------:R-:W-:Y:S01]  /*28a0*/  IMAD.WIDE R36, R59, 0x2, R36 ;  /* 0x000000023b247825 */ /* 0x000fe200078e0224 */
[----:B------:R-:W-:-:S03]  /*28b0*/  ISETP.GE.AND P1, PT, R8, UR19, PT ;  /* 0x0000001308007c0c */ /* 0x000fc6000bf26270 */
[----:B------:R-:W-:Y:S02]  /*28c0*/  IMAD.U32 R57, RZ, RZ, UR14 ;  /* 0x0000000eff397e24 */ /* 0x000fe4000f8e00ff */
[----:B------:R-:W-:Y:S02]  /*28d0*/  IMAD.U32 R59, RZ, RZ, UR14 ;  /* 0x0000000eff3b7e24 */ /* 0x000fe4000f8e00ff */
[----:B------:R-:W-:-:S04]  /*28e0*/  IMAD.WIDE R38, R63, 0x2, R38 ;  /* 0x000000023f267825 */ /* 0x000fc800078e0226 */
[----:B------:R-:W-:Y:S01]  /*28f0*/  IMAD.WIDE R34, R61, 0x2, R34 ;  /* 0x000000023d227825 */ /* 0x000fe200078e0222 */
[----:B------:R-:W-:-:S03]  /*2900*/  PRMT R56, RZ, 0x7610, R56 ;  /* 0x00007610ff387816 */ /* 0x000fc60000000038 */
[----:B------:R-:W-:Y:S02]  /*2910*/  IMAD.U32 R61, RZ, RZ, UR14 ;  /* 0x0000000eff3d7e24 */ /* 0x000fe4000f8e00ff */
[----:B------:R-:W-:Y:S01]  /*2920*/  IMAD.U32 R63, RZ, RZ, UR14 ;  /* 0x0000000eff3f7e24 */ /* 0x000fe2000f8e00ff */
[----:B------:R-:W-:Y:S01]  /*2930*/  PRMT R58, RZ, 0x7610, R58 ;  /* 0x00007610ff3a7816 */ /* 0x000fe2000000003a */
[----:B------:R-:W-:Y:S01]  /*2940*/  IMAD.WIDE R68, R57, 0x2, R68 ;  /* 0x0000000239447825 */ /* 0x000fe200078e0244 */
[----:B------:R-:W-:-:S03]  /*2950*/  PRMT R60, RZ, 0x7610, R60 ;  /* 0x00007610ff3c7816 */ /* 0x000fc6000000003c */
[----:B------:R-:W-:-:S04]  /*2960*/  IMAD.WIDE R74, R59, 0x2, R74 ;  /* 0x000000023b4a7825 */ /* 0x000fc800078e024a */
[----:B------:R-:W-:-:S04]  /*2970*/  IMAD.WIDE R20, R57, 0x2, R20 ;  /* 0x0000000239147825 */ /* 0x000fc800078e0214 */
[----:B------:R-:W-:Y:S01]  /*2980*/  IMAD.WIDE R42, R57, 0x2, R42 ;  /* 0x00000002392a7825 */ /* 0x000fe200078e022a */
[----:B------:R-:W-:Y:S01]  /*2990*/  PRMT R57, RZ, 0x7610, R57 ;  /* 0x00007610ff397816 */ /* 0x000fe20000000039 */
[----:B------:R-:W5:Y:S02]  /*29a0*/  @!P1 LDG.E.U16 R60, desc[UR30][R20.64] ;  /* 0x0000001e143c9981 */ /* 0x000f64000c1e1500 */
[----:B------:R-:W-:Y:S01]  /*29b0*/  IMAD.WIDE R44, R59, 0x2, R44 ;  /* 0x000000023b2c7825 */ /* 0x000fe200078e022c */
[----:B------:R-:W-:-:S03]  /*29c0*/  PRMT R59, RZ, 0x7610, R59 ;  /* 0x00007610ff3b7816 */ /* 0x000fc6000000003b */
[----:B------:R-:W-:Y:S01]  /*29d0*/  IMAD.WIDE R32, R61, 0x2, R32 ;  /* 0x000000023d207825 */ /* 0x000fe200078e0220 */
[----:B------:R-:W5:Y:S03]  /*29e0*/  @!P3 LDG.E.U16 R58, desc[UR30][R44.64] ;  /* 0x0000001e2c3ab981 */ /* 0x000f66000c1e1500 */
[----:B------:R-:W-:Y:S01]  /*29f0*/  IMAD.WIDE R30, R63, 0x2, R30 ;  /* 0x000000023f1e7825 */ /* 0x000fe200078e021e */
[----:B------:R-:W5:Y:S01]  /*2a00*/  @!P5 LDG.E.U16 R57, desc[UR30][R32.64] ;  /* 0x0000001e2039d981 */ /* 0x000f62000c1e1500 */
[----:B------:R-:W-:Y:S02]  /*2a10*/  ISETP.GE.AND P5, PT, R14, UR19, PT ;  /* 0x000000130e007c0c */ /* 0x000fe4000bfa6270 */
[----:B------:R-:W-:Y:S01]  /*2a20*/  ISETP.GE.AND P3, PT, R11, UR19, PT ;  /* 0x000000130b007c0c */ /* 0x000fe2000bf66270 */
[----:B------:R-:W5:Y:S01]  /*2a30*/  @!P4 LDG.E.U16 R56, desc[UR30][R30.64] ;  /* 0x0000001e1e38c981 */ /* 0x000f62000c1e1500 */
[----:B------:R-:W-:-:S02]  /*2a40*/  ISETP.GE.AND P4, PT, R9, UR19, PT ;  /* 0x0000001309007c0c */ /* 0x000fc4000bf86270 */
[----:B------:R-:W-:Y:S01]  /*2a50*/  ISETP.GE.AND P1, PT, R15, UR19, PT ;  /* 0x000000130f007c0c */ /* 0x000fe2000bf26270 */
[----:B------:R-:W5:Y:S01]  /*2a60*/  @!P0 LDG.E.U16 R59, desc[UR30][R42.64] ;  /* 0x0000001e2a3b8981 */ /* 0x000f62000c1e1500 */
[----:B------:R-:W-:Y:S01]  /*2a70*/  ISETP.GE.AND P0, PT, R13, UR19, PT ;  /* 0x000000130d007c0c */ /* 0x000fe2000bf06270 */
[----:B------:R-:W-:Y:S01]  /*2a80*/  IMAD.U32 R62, RZ, RZ, UR14 ;  /* 0x0000000eff3e7e24 */ /* 0x000fe2000f8e00ff */
[----:B------:R-:W-:Y:S01]  /*2a90*/  PRMT R64, RZ, 0x7610, R64 ;  /* 0x00007610ff407816 */ /* 0x000fe20000000040 */
[----:B------:R-:W-:Y:S01]  /*2aa0*/  IMAD.WIDE R76, R61, 0x2, R76 ;  /* 0x000000023d4c7825 */ /* 0x000fe200078e024c */
[----:B------:R-:W-:Y:S02]  /*2ab0*/  PRMT R61, RZ, 0x7610, R61 ;  /* 0x00007610ff3d7816 */ /* 0x000fe4000000003d */
[----:B------:R-:W-:Y:S01]  /*2ac0*/  PRMT R65, RZ, 0x7610, R65 ;  /* 0x00007610ff417816 */ /* 0x000fe20000000041 */
[----:B------:R-:W-:Y:S01]  /*2ad0*/  IMAD.WIDE R22, R63, 0x2, R22 ;  /* 0x000000023f167825 */ /* 0x000fe200078e0216 */
[----:B------:R-:W-:-:S03]  /*2ae0*/  PRMT R63, RZ, 0x7610, R63 ;  /* 0x00007610ff3f7816 */ /* 0x000fc6000000003f */
[----:B------:R-:W-:Y:S01]  /*2af0*/  IMAD.WIDE R24, R62, 0x2, R24 ;  /* 0x000000023e187825 */ /* 0x000fe200078e0218 */
[----:B------:R-:W-:Y:S01]  /*2b00*/  PRMT R62, RZ, 0x7610, R62 ;  /* 0x00007610ff3e7816 */ /* 0x000fe2000000003e */
[----:B------:R-:W5:Y:S04]  /*2b10*/  @!P4 LDG.E.U16 R61, desc[UR30][R22.64] ;  /* 0x0000001e163dc981 */ /* 0x000f68000c1e1500 */
[----:B------:R-:W5:Y:S04]  /*2b20*/  @!P3 LDG.E.U16 R63, desc[UR30][R74.64] ;  /* 0x0000001e4a3fb981 */ /* 0x000f68000c1e1500 */
[----:B------:R-:W5:Y:S04]  /*2b30*/  @!P5 LDG.E.U16 R62, desc[UR30][R24.64] ;  /* 0x0000001e183ed981 */ /* 0x000f68000c1e1500 */
[----:B------:R-:W5:Y:S04]  /*2b40*/  @!P0 LDG.E.U16 R64, desc[UR30][R76.64] ;  /* 0x0000001e4c408981 */ /* 0x000f68000c1e1500 */
[----:B------:R-:W5:Y:S01]  /*2b50*/  @!P1 LDG.E.U16 R65, desc[UR30][R68.64] ;  /* 0x0000001e44419981 */ /* 0x000f62000c1e1500 */
[----:B------:R-:W-:Y:S06]  /*2b60*/  BAR.SYNC.DEFER_BLOCKING 0x0 ;  /* 0x0000000000007b1d */ /* 0x000fec0000010000 */
[----:B--2---:R0:W-:Y:S02]  /*2b70*/  STS.U16 [R16+UR16+0x1000], R50 ;  /* 0x0010003210007988 */ /* 0x0041e40008000410 */
[----:B0-----:R-:W-:-:S04]  /*2b80*/  LOP3.LUT R50, R0, 0x1f, RZ, 0xc0, !PT ;  /* 0x0000001f00327812 */ /* 0x001fc800078ec0ff */
[----:B------:R-:W-:Y:S01]  /*2b90*/  ISETP.GE.AND P0, PT, R50, UR19, PT ;  /* 0x0000001332007c0c */ /* 0x000fe2000bf06270 */
[----:B---3--:R0:W-:Y:S01]  /*2ba0*/  STS.U16 [R16+UR16+0x1400], R51 ;  /* 0x0014003310007988 */ /* 0x0081e20008000410 */
[----:B------:R-:W-:-:S03]  /*2bb0*/  PRMT R50, RZ, 0x7610, R50 ;  /* 0x00007610ff327816 */ /* 0x000fc60000000032 */
[----:B----4-:R1:W-:Y:S04]  /*2bc0*/  STS.U16 [R16+UR16+0x1800], R52 ;  /* 0x0018003410007988 */ /* 0x0103e80008000410 */
[----:B-----5:R2:W-:Y:S01]  /*2bd0*/  STS.U16 [R16+UR16+0x1c00], R53 ;  /* 0x001c003510007988 */ /* 0x0205e20008000410 */
[----:B0-----:R-:W-:-:S03]  /*2be0*/  PRMT R51, RZ, 0x7610, R51 ;  /* 0x00007610ff337816 */ /* 0x001fc60000000033 */
[----:B------:R-:W3:Y:S01]  /*2bf0*/  @!P0 LDG.E.U16 R50, desc[UR30][R34.64] ;  /* 0x0000001e22328981 */ /* 0x000ee2000c1e1500 */
[----:B-1----:R-:W-:-:S03]  /*2c00*/  PRMT R52, RZ, 0x7610, R52 ;  /* 0x00007610ff347816 */ /* 0x002fc60000000034 */
[----:B------:R-:W4:Y:S01]  /*2c10*/  @!P0 LDG.E.U16 R51, desc[UR30][R38.64] ;  /* 0x0000001e26338981 */ /* 0x000f22000c1e1500 */
[----:B--2---:R-:W-:-:S03]  /*2c20*/  PRMT R53, RZ, 0x7610, R53 ;  /* 0x00007610ff357816 */ /* 0x004fc60000000035 */
[----:B------:R-:W2:Y:S04]  /*2c30*/  @!P0 LDG.E.U16 R52, desc[UR30][R36.64] ;  /* 0x0000001e24348981 */ /* 0x000ea8000c1e1500 */
[----:B------:R-:W5:Y:S04]  /*2c40*/  @!P0 LDG.E.U16 R53, desc[UR30][R40.64] ;  /* 0x0000001e28358981 */ /* 0x000f68000c1e1500 */
        /* <DEDUP_REMOVED lines=12> */
[----:B------:R-:W-:-:S04]  /*2d10*/  ULEA UR18, UR5, UR16, 0x3 ;  /* 0x0000001005127291 */ /* 0x000fc8000f8e18ff */
[----:B------:R-:W-:Y:S01]  /*2d20*/  UIADD3 UR18, UPT, UPT, UR18, 0x2800, URZ ;  /* 0x0000280012127890 */ /* 0x000fe2000fffe0ff */
[----:B---3--:R0:W-:Y:S04]  /*2d30*/  STS.U16 [R16+UR16+0x2400], R50 ;  /* 0x0024003210007988 */ /* 0x0081e80008000410 */
[----:B----4-:R0:W-:Y:S04]  /*2d40*/  STS.U16 [R16+UR16+0x2600], R51 ;  /* 0x0026003310007988 */ /* 0x0101e80008000410 */
[----:B--2---:R0:W-:Y:S04]  /*2d50*/  STS.U16 [R17+UR16+0x2500], R52 ;  /* 0x0025003411007988 */ /* 0x0041e80008000410 */
[----:B-----5:R0:W-:Y:S01]  /*2d60*/  STS.U16 [R17+UR16+0x2700], R53 ;  /* 0x0027003511007988 */ /* 0x0201e20008000410 */
[----:B------:R1:W-:Y:S06]  /*2d70*/  MEMBAR.ALL.CTA ;  /* 0x0000000000007992 */ /* 0x0003ec0000008000 */
[----:B-1----:R-:W1:Y:S02]  /*2d80*/  FENCE.VIEW.ASYNC.S ;  /* 0x00000000000073c6 */ /* 0x002e640000000000 */
[----:B-1----:R-:W-:Y:S06]  /*2d90*/  BAR.SYNC.DEFER_BLOCKING 0x0 ;  /* 0x0000000000007b1d */ /* 0x002fec0000010000 */
[----:B------:R-:W-:Y:S05]  /*2da0*/  BRA.U UP1, `(.L_x_9) ;  /* 0x00000001013c7547 */ /* 0x000fea000b800000 */
[----:B------:R-:W-:Y:S01]  /*2db0*/  UMOV UR24, UR8 ;  /* 0x0000000800187c82 */ /* 0x000fe20008000000 */
[----:B------:R-:W-:Y:S01]  /*2dc0*/  UMOV UR25, 0x40004040 ;  /* 0x4000404000197882 */ /* 0x000fe20000000000 */
[----:B------:R-:W-:Y:S01]  /*2dd0*/  UMOV UR26, UR10 ;  /* 0x0000000a001a7c82 */ /* 0x000fe20008000000 */
[----:B------:R-:W-:Y:S01]  /*2de0*/  UMOV UR27, 0x80004020 ;  /* 0x80004020001b7882 */ /* 0x000fe20000000000 */
[----:B------:R-:W-:Y:S01]  /*2df0*/  UMOV UR28, 0x0 ;  /* 0x00000000001c7882 */ /* 0x000fe20000000000 */
[----:B------:R-:W-:Y:S01]  /*2e00*/  UMOV UR29, 0x4048010 ;  /* 0x04048010001d7882 */ /* 0x000fe20000000000 */
[----:B------:R-:W-:Y:S01]  /*2e10*/  UMOV UR6, UR18 ;  /* 0x0000001200067c82 */ /* 0x000fe20008000000 */
[----:B------:R-:W-:Y:S01]  /*2e20*/  UMOV UR7, URZ ;  /* 0x000000ff00077c82 */ /* 0x000fe20008000000 */
[----:B------:R-:W-:Y:S01]  /*2e30*/  UMOV UR34, 0x0 ;  /* 0x0000000000227882 */ /* 0x000fe20000000000 */
[----:B------:R-:W-:Y:S01]  /*2e40*/  UMOV UR35, 0x4048010 ;  /* 0x0404801000237882 */ /* 0x000fe20000000000 */
[----:B------:R1:W-:Y:S01]  /*2e50*/  UTCHMMA gdesc[UR24], gdesc[UR26], tmem[UR17], tmem[UR28], idesc[UR29], UPT ;  /* 0x00ff1c1a180075ea */ /* 0x0003e2000b800011 */
[----:B------:R-:W-:Y:S01]  /*2e60*/  UMOV UR6, UR6 ;  /* 0x0000000600067c82 */ /* 0x000fe20008000000 */
[----:B------:R1:W-:Y:S01]  /*2e70*/  UTCHMMA gdesc[UR20], gdesc[UR22], tmem[UR17], tmem[UR34], idesc[UR35], UPT ;  /* 0x00ff2216140075ea */ /* 0x0003e2000b800011 */
[----:B------:R1:W-:Y:S01]  /*2e80*/  UTCBAR [UR6], URZ ;  /* 0x000000ff060073e9 */ /* 0x0003e200080000ff */
[----:B------:R-:W-:-:S02]  /*2e90*/  NOP ;  /* 0x0000000000007918 */ /* 0x000fc40000000000 */
.L_x_9:
[----:B------:R-:W-:Y:S02]  /*2ea0*/  UIADD3 UR5, UPT, UPT, UR5, 0x1, URZ ;  /* 0x0000000105057890 */ /* 0x000fe4000fffe0ff */
[----:B------:R-:W-:Y:S02]  /*2eb0*/  UIADD3 UR12, UPT, UPT, UR12, -0x1, URZ ;  /* 0xffffffff0c0c7890 */ /* 0x000fe4000fffe0ff */
[----:B------:R-:W-:Y:S02]  /*2ec0*/  UISETP.GT.AND UP2, UPT, UR5, 0x1, UPT ;  /* 0x000000010500788c */ /* 0x000fe4000bf44270 */
[----:B------:R-:W-:Y:S02]  /*2ed0*/  UIADD3 UR19, UPT, UPT, UR19, -0x20, URZ ;  /* 0xffffffe013137890 */ /* 0x000fe4000fffe0ff */
[----:B-1----:R-:W-:Y:S02]  /*2ee0*/  USEL UR6, URZ, 0x1, !UP2 ;  /* 0x00000001ff067887 */ /* 0x002fe4000d000000 */
[----:B------:R-:W-:-:S02]  /*2ef0*/  USEL UR5, UR5, URZ, !UP2 ;  /* 0x000000ff05057287 */ /* 0x000fc4000d000000 */
[----:B------:R-:W-:Y:S02]  /*2f00*/  UISETP.NE.U32.AND UP2, UPT, UR12, URZ, UPT ;  /* 0x000000ff0c00728c */ /* 0x000fe4000bf45070 */
[----:B------:R-:W-:-:S03]  /*2f10*/  ULOP3.LUT UR7, UR4, UR6, URZ, 0x3c, !UPT ;  /* 0x0000000604077292 */ /* 0x000fc6000f8e3cff */
[----:B------:R-:W-:-:S04]  /*2f20*/  UMOV UR6, UR4 ;  /* 0x0000000400067c82 */ /* 0x000fc80008000000 */
[----:B------:R-:W-:Y:S01]  /*2f30*/  UMOV UR4, UR7 ;  /* 0x0000000700047c82 */ /* 0x000fe20008000000 */
[----:B------:R-:W-:Y:S05]  /*2f40*/  BRA.U UP2, `(.L_x_10) ;  /* 0xfffffff502987547 */ /* 0x000fea000b83ffff */
.L_x_7:
[----:B------:R-:W-:-:S09]  /*2f50*/  UISETP.GE.AND UP1, UPT, UR32, 0x20, UPT ;  /* 0x000000202000788c */ /* 0x000fd2000bf26270 */
[----:B------:R-:W-:Y:S05]  /*2f60*/  BRA.U !UP1, `(.L_x_11) ;  /* 0x0000000109107547 */ /* 0x000fea000b800000 */
[----:B------:R-:W-:-:S06]  /*2f70*/  USHF.L.U32 UR6, UR6, 0x1f, URZ ;  /* 0x0000001f06067899 */ /* 0x000fcc00080006ff */
[----:B------:R-:W-:-:S04]  /*2f80*/  IMAD.U32 R4, RZ, RZ, UR6 ;  /* 0x00000006ff047e24 */ /* 0x000fc8000f8e00ff */
[----:B------:R-:W1:Y:S02]  /*2f90*/  SYNCS.PHASECHK.TRANS64.TRYWAIT P0, [UR18], R4 ;  /* 0x00000004ff0075a7 */ /* 0x000e640008001112 */
[----:B-1----:R-:W-:Y:S05]  /*2fa0*/  @!P0 BRA `(.L_x_12) ;  /* 0x0000000800208947 */ /* 0x002fea0003800000 */
.L_x_11:
[----:B------:R-:W-:Y:S01]  /*2fb0*/  BAR.SYNC.DEFER_BLOCKING 0x0 ;  /* 0x0000000000007b1d */ /* 0x000fe20000010000 */
[C---:B------:R-:W-:Y:S01]  /*2fc0*/  IMAD.SHL.U32 R13, R0.reuse, 0x20, RZ ;  /* 0x00000020000d7824 */ /* 0x040fe200078e00ff */
[C---:B0-----:R-:W-:Y:S01]  /*2fd0*/  LOP3.LUT R17, R0.reuse, 0x60, RZ, 0xc0, !PT ;  /* 0x0000006000117812 */ /* 0x041fe200078ec0ff */
[C---:B------:R-:W-:Y:S01]  /*2fe0*/  IMAD.SHL.U32 R14, R0.reuse, 0x10, RZ ;  /* 0x00000010000e7824 */ /* 0x040fe200078e00ff */
[----:B------:R-:W-:Y:S01]  /*2ff0*/  SHF.R.S32.HI R18, RZ, 0x2, R0 ;  /* 0x00000002ff127819 */ /* 0x000fe20000011400 */
[C---:B------:R-:W-:Y:S01]  /*3000*/  IMAD.SHL.U32 R16, R0.reuse, 0x4, RZ ;  /* 0x0000000400107824 */ /* 0x040fe200078e00ff */
[----:B------:R-:W-:Y:S01]  /*3010*/  LOP3.LUT R13, R13, 0x700, RZ, 0xc0, !PT ;  /* 0x000007000d0d7812 */ /* 0x000fe200078ec0ff */
[----:B------:R-:W-:Y:S01]  /*3020*/  IMAD.SHL.U32 R0, R0, 0x40, RZ ;  /* 0x0000004000007824 */ /* 0x000fe200078e00ff */
[----:B------:R-:W-:Y:S01]  /*3030*/  LOP3.LUT R15, R14, 0x30, RZ, 0xc0, !PT ;  /* 0x000000300e0f7812 */ /* 0x000fe200078ec0ff */
[----:B------:R-:W0:Y:S01]  /*3040*/  LDCU.128 UR8, c[0x0][0x390] ;  /* 0x00007200ff0877ac */ /* 0x000e220008000c00 */
[----:B------:R-:W-:Y:S01]  /*3050*/  LOP3.LUT R14, R13, 0x70, R14, 0xf8, !PT ;  /* 0x000000700d0e7812 */ /* 0x000fe200078ef80e */
[----:B------:R-:W-:Y:S01]  /*3060*/  IMAD.SHL.U32 R13, R17, 0x2, RZ ;  /* 0x00000002110d7824 */ /* 0x000fe200078e00ff */
[----:B------:R-:W-:Y:S01]  /*3070*/  LOP3.LUT R16, R15, 0x1c0, R16, 0xf8, !PT ;  /* 0x000001c00f107812 */ /* 0x000fe200078ef810 */
[----:B------:R-:W1:Y:S01]  /*3080*/  LDCU UR4, c[0x0][0x3b4] ;  /* 0x00007680ff0477ac */ /* 0x000e620008000800 */
[----:B------:R-:W-:-:S02]  /*3090*/  SGXT R15, R18, 0x1 ;  /* 0x00000001120f781a */ /* 0x000fc40000000200 */
[----:B------:R-:W-:Y:S01]  /*30a0*/  LOP3.LUT R13, R14, R13, RZ, 0x3c, !PT ;  /* 0x0000000d0e0d7212 */ /* 0x000fe200078e3cff */
[----:B------:R-:W2:Y:S01]  /*30b0*/  LDCU UR5, c[0x0][0x3b8] ;  /* 0x00007700ff0577ac */ /* 0x000ea20008000800 */
[----:B------:R-:W-:Y:S02]  /*30c0*/  LOP3.LUT R15, R16, 0x440, R15, 0x78, !PT ;  /* 0x00000440100f7812 */ /* 0x000fe400078e780f */
[----:B------:R-:W-:Y:S01]  /*30d0*/  LOP3.LUT R0, R0, 0x200, RZ, 0xc0, !PT ;  /* 0x0000020000007812 */ /* 0x000fe200078ec0ff */
[----:B------:R-:W-:Y:S01]  /*30e0*/  VIADD R13, R13, UR16 ;  /* 0x000000100d0d7c36 */ /* 0x000fe20008000000 */
[C-C-:B------:R-:W-:Y:S01]  /*30f0*/  LOP3.LUT R21, R12.reuse, 0xc, R2.reuse, 0xfe, !PT ;  /* 0x0000000c0c157812 */ /* 0x140fe200078efe02 */
[----:B------:R-:W3:Y:S02]  /*3100*/  @!P2 SYNCS.CCTL.IV [UR16+0x2800] ;  /* 0x00280000ff00a9b1 */ /* 0x000ee40008000010 */
[----:B---3--:R-:W-:Y:S01]  /*3110*/  BAR.SYNC.DEFER_BLOCKING 0x0 ;  /* 0x0000000000007b1d */ /* 0x008fe20000010000 */
[----:B------:R-:W-:-:S02]  /*3120*/  LOP3.LUT R22, R12, 0xa, R2, 0xfe, !PT ;  /* 0x0000000a0c167812 */ /* 0x000fc400078efe02 */
[C---:B0-----:R-:W-:Y:S02]  /*3130*/  ISETP.GE.AND P0, PT, R3.reuse, UR10, PT ;  /* 0x0000000a03007c0c */ /* 0x041fe4000bf06270 */
[----:B------:R-:W-:Y:S01]  /*3140*/  LOP3.LUT R20, R12, 0xe, R2, 0xfe, !PT ;  /* 0x0000000e0c147812 */ /* 0x000fe200078efe02 */
[----:B-1----:R-:W-:Y:S01]  /*3150*/  IMAD R3, R3, UR4, RZ ;  /* 0x0000000403037c24 */ /* 0x002fe2000f8e02ff */
[----:B------:R-:W-:Y:S01]  /*3160*/  LDTM.16dp32bit_t0_t15.x8 R4, tmem[UR13] ;  /* 0x0000000d000479ee */ /* 0x000fe20008980000 */
[----:B------:R-:W0:Y:S01]  /*3170*/  LDTM.16dp32bit_t16_t31.x8 R4, tmem[UR13+0x8] ;  /* 0x0000080d000479ee */ /* 0x000e2200089a0000 */
[----:B------:R-:W1:Y:S01]  /*3180*/  @!P2 SYNCS.CCTL.IV [UR16+0x2808] ;  /* 0x00280800ff00a9b1 */ /* 0x000e620008000010 */
[----:B------:R-:W-:Y:S01]  /*3190*/  NOP ;  /* 0x0000000000007918 */ /* 0x000fe20000000000 */
[----:B0-----:R-:W-:Y:S02]  /*31a0*/  F2FP.F16.F32.PACK_AB R16, R6, R4 ;  /* 0x000000040610723e */ /* 0x001fe400000000ff */
[----:B------:R-:W-:-:S02]  /*31b0*/  F2FP.F16.F32.PACK_AB R17, R7, R5 ;  /* 0x000000050711723e */ /* 0x000fc400000000ff */
[----:B------:R-:W-:Y:S02]  /*31c0*/  F2FP.F16.F32.PACK_AB R18, R10, R8 ;  /* 0x000000080a12723e */ /* 0x000fe400000000ff */
[----:B------:R-:W-:Y:S02]  /*31d0*/  F2FP.F16.F32.PACK_AB R19, R11, R9 ;  /* 0x000000090b13723e */ /* 0x000fe400000000ff */
[----:B------:R-:W-:Y:S02]  /*31e0*/  IADD3 R4, PT, PT, R15, UR16, R0 ;  /* 0x000000100f047c10 */ /* 0x000fe4000fffe000 */
[C---:B------:R-:W-:Y:S01]  /*31f0*/  LOP3.LUT R0, R12.reuse, R2, RZ, 0xfc, !PT ;  /* 0x000000020c007212 */ /* 0x040fe200078efcff */
[----:B-1----:R0:W-:Y:S01]  /*3200*/  STSM.16.M88.4 [R13], R16 ;  /* 0x000000100d007844 */ /* 0x0021e20000000200 */
[--C-:B------:R-:W-:Y:S01]  /*3210*/  LOP3.LUT R11, R12, 0x2, R2.reuse, 0xfe, !PT ;  /* 0x000000020c0b7812 */ /* 0x100fe200078efe02 */
[----:B------:R-:W-:Y:S01]  /*3220*/  BAR.SYNC.DEFER_BLOCKING 0x0 ;  /* 0x0000000000007b1d */ /* 0x000fe20000010000 */
[C---:B------:R-:W-:Y:S01]  /*3230*/  ISETP.LT.AND P1, PT, R0.reuse, UR11, !P0 ;  /* 0x0000000b00007c0c */ /* 0x040fe2000c721270 */
[----:B--2---:R-:W-:Y:S01]  /*3240*/  IMAD R0, R0, UR5, RZ ;  /* 0x0000000500007c24 */ /* 0x004fe2000f8e02ff */
[C---:B------:R-:W-:Y:S01]  /*3250*/  ISETP.LT.AND P4, PT, R11.reuse, UR11, !P0 ;  /* 0x0000000b0b007c0c */ /* 0x040fe2000c781270 */
[----:B------:R-:W-:Y:S01]  /*3260*/  IMAD R11, R11, UR5, RZ ;  /* 0x000000050b0b7c24 */ /* 0x000fe2000f8e02ff */
[----:B------:R-:W-:-:S02]  /*3270*/  LOP3.LUT R15, R12, 0x8, R2, 0xfe, !PT ;  /* 0x000000080c0f7812 */ /* 0x000fc400078efe02 */
[----:B0-----:R-:W-:Y:S01]  /*3280*/  LEA R18, P2, R3, UR8, 0x1 ;  /* 0x0000000803127c11 */ /* 0x001fe2000f8408ff */
[----:B------:R-:W-:Y:S01]  /*3290*/  IMAD R17, R21, UR5, RZ ;  /* 0x0000000515117c24 */ /* 0x000fe2000f8e02ff */
[----:B------:R-:W-:Y:S01]  /*32a0*/  LOP3.LUT R13, R12, 0x6, R2, 0xfe, !PT ;  /* 0x000000060c0d7812 */ /* 0x000fe200078efe02 */
[----:B------:R-:W-:Y:S01]  /*32b0*/  IMAD R16, R22, UR5, RZ ;  /* 0x0000000516107c24 */ /* 0x000fe2000f8e02ff */
[----:B------:R-:W-:Y:S02]  /*32c0*/  LEA.HI.X.SX32 R19, R3, UR9, 0x1, P2 ;  /* 0x0000000903137c11 */ /* 0x000fe400090f0eff */
[CC--:B------:R-:W-:Y:S02]  /*32d0*/  LEA R8, P2, R0.reuse, R18.reuse, 0x1 ;  /* 0x0000001200087211 */ /* 0x0c0fe400078408ff */
[C---:B------:R-:W-:Y:S02]  /*32e0*/  LEA R10, P3, R11.reuse, R18, 0x1 ;  /* 0x000000120b0a7211 */ /* 0x040fe400078608ff */
[-C--:B------:R-:W-:Y:S01]  /*32f0*/  LEA.HI.X.SX32 R9, R0, R19.reuse, 0x1, P2 ;  /* 0x0000001300097211 */ /* 0x080fe200010f0eff */
[----:B------:R-:W0:Y:S01]  /*3300*/  LDSM.16.M88.4 R4, [R4] ;  /* 0x000000000404783b */ /* 0x000e220000000200 */
[----:B------:R-:W-:-:S02]  /*3310*/  LEA.HI.X.SX32 R11, R11, R19, 0x1, P3 ;  /* 0x000000130b0b7211 */ /* 0x000fc400018f0eff */
[----:B------:R-:W-:Y:S02]  /*3320*/  LOP3.LUT R0, R12, 0x4, R2, 0xfe, !PT ;  /* 0x000000040c007812 */ /* 0x000fe400078efe02 */
[C---:B------:R-:W-:Y:S01]  /*3330*/  ISETP.LT.AND P3, PT, R15.reuse, UR11, !P0 ;  /* 0x0000000b0f007c0c */ /* 0x040fe2000c761270 */
[----:B------:R-:W-:Y:S01]  /*3340*/  IMAD R15, R15, UR5, RZ ;  /* 0x000000050f0f7c24 */ /* 0x000fe2000f8e02ff */
[C---:B------:R-:W-:Y:S01]  /*3350*/  ISETP.LT.AND P5, PT, R0.reuse, UR11, !P0 ;  /* 0x0000000b00007c0c */ /* 0x040fe2000c7a1270 */
[----:B------:R-:W-:-:S05]  /*3360*/  IMAD R0, R0, UR5, RZ ;  /* 0x0000000500007c24 */ /* 0x000fca000f8e02ff */
[----:B------:R-:W-:Y:S02]  /*3370*/  LEA R2, P6, R0, R18, 0x1 ;  /* 0x0000001200027211 */ /* 0x000fe400078c08ff */
[----:B0-----:R-:W-:Y:S01]  /*3380*/  PRMT R3, R4, 0x7632, R3 ;  /* 0x0000763204037816 */ /* 0x001fe20000000003 */
[----:B------:R0:W-:Y:S04]  /*3390*/  @P1 STG.E.U16 desc[UR30][R8.64], R4 ;  /* 0x0000000408001986 */ /* 0x0001e8000c10151e */
[----:B------:R1:W-:Y:S01]  /*33a0*/  @P4 STG.E.U16 desc[UR30][R10.64], R3 ;  /* 0x000000030a004986 */ /* 0x0003e2000c10151e */
[C---:B------:R-:W-:Y:S01]  /*33b0*/  ISETP.LT.AND P4, PT, R13.reuse, UR11, !P0 ;  /* 0x0000000b0d007c0c */ /* 0x040fe2000c781270 */
[----:B------:R-:W-:-:S05]  /*33c0*/  IMAD R13, R13, UR5, RZ ;  /* 0x000000050d0d7c24 */ /* 0x000fca000f8e02ff */
[-C--:B0-----:R-:W-:Y:S01]  /*33d0*/  LEA R8, P1, R13, R18.reuse, 0x1 ;  /* 0x000000120d087211 */ /* 0x081fe200078208ff */
[----:B------:R-:W-:Y:S01]  /*33e0*/  IMAD R4, R20, UR5, RZ ;  /* 0x0000000514047c24 */ /* 0x000fe2000f8e02ff */
[-C--:B-1----:R-:W-:Y:S02]  /*33f0*/  LEA R10, P2, R15, R18.reuse, 0x1 ;  /* 0x000000120f0a7211 */ /* 0x082fe400078408ff */
[-C--:B------:R-:W-:Y:S02]  /*3400*/  LEA.HI.X.SX32 R9, R13, R19.reuse, 0x1, P1 ;  /* 0x000000130d097211 */ /* 0x080fe400008f0eff */
[----:B------:R-:W-:Y:S02]  /*3410*/  LEA R14, P1, R17, R18, 0x1 ;  /* 0x00000012110e7211 */ /* 0x000fe400078208ff */
[-C--:B------:R-:W-:Y:S02]  /*3420*/  LEA.HI.X.SX32 R3, R0, R19.reuse, 0x1, P6 ;  /* 0x0000001300037211 */ /* 0x080fe400030f0eff */
[----:B------:R-:W-:-:S02]  /*3430*/  LEA.HI.X.SX32 R11, R15, R19, 0x1, P2 ;  /* 0x000000130f0b7211 */ /* 0x000fc400010f0eff */
[----:B------:R-:W-:Y:S01]  /*3440*/  LEA R12, P6, R16, R18, 0x1 ;  /* 0x00000012100c7211 */ /* 0x000fe200078c08ff */
[----:B------:R0:W-:Y:S01]  /*3450*/  @P5 STG.E.U16 desc[UR30][R2.64], R5 ;  /* 0x0000000502005986 */ /* 0x0001e2000c10151e */
[----:B------:R-:W-:Y:S02]  /*3460*/  ISETP.LT.AND P2, PT, R22, UR11, !P0 ;  /* 0x0000000b16007c0c */ /* 0x000fe4000c741270 */
[-C--:B------:R-:W-:Y:S02]  /*3470*/  LEA.HI.X.SX32 R15, R17, R19.reuse, 0x1, P1 ;  /* 0x00000013110f7211 */ /* 0x080fe400008f0eff */
[----:B------:R-:W-:Y:S02]  /*3480*/  ISETP.LT.AND P1, PT, R21, UR11, !P0 ;  /* 0x0000000b15007c0c */ /* 0x000fe4000c721270 */
[----:B------:R-:W-:Y:S02]  /*3490*/  ISETP.LT.AND P0, PT, R20, UR11, !P0 ;  /* 0x0000000b14007c0c */ /* 0x000fe4000c701270 */
[----:B------:R-:W-:-:S02]  /*34a0*/  LEA.HI.X.SX32 R13, R16, R19, 0x1, P6 ;  /* 0x00000013100d7211 */ /* 0x000fc400030f0eff */
[----:B------:R-:W-:Y:S02]  /*34b0*/  LEA R16, P6, R4, R18, 0x1 ;  /* 0x0000001204107211 */ /* 0x000fe400078c08ff */
[----:B------:R-:W-:Y:S02]  /*34c0*/  PRMT R0, R5, 0x7632, R0 ;  /* 0x0000763205007816 */ /* 0x000fe40000000000 */
[----:B0-----:R-:W-:Y:S02]  /*34d0*/  PRMT R3, R6, 0x7632, R3 ;  /* 0x0000763206037816 */ /* 0x001fe40000000003 */
[----:B------:R-:W-:Y:S01]  /*34e0*/  LEA.HI.X.SX32 R17, R4, R19, 0x1, P6 ;  /* 0x0000001304117211 */ /* 0x000fe200030f0eff */
[----:B------:R0:W-:Y:S01]  /*34f0*/  @P4 STG.E.U16 desc[UR30][R8.64], R0 ;  /* 0x0000000008004986 */ /* 0x0001e2000c10151e */
[----:B------:R-:W-:-:S03]  /*3500*/  PRMT R4, R7, 0x7632, R4 ;  /* 0x0000763207047816 */ /* 0x000fc60000000004 */
[----:B------:R0:W-:Y:S04]  /*3510*/  @P3 STG.E.U16 desc[UR30][R10.64], R6 ;  /* 0x000000060a003986 */ /* 0x0001e8000c10151e */
[----:B------:R0:W-:Y:S04]  /*3520*/  @P2 STG.E.U16 desc[UR30][R12.64], R3 ;  /* 0x000000030c002986 */ /* 0x0001e8000c10151e */
[----:B------:R0:W-:Y:S04]  /*3530*/  @P1 STG.E.U16 desc[UR30][R14.64], R7 ;  /* 0x000000070e001986 */ /* 0x0001e8000c10151e */
[----:B------:R0:W-:Y:S01]  /*3540*/  @P0 STG.E.U16 desc[UR30][R16.64], R4 ;  /* 0x0000000410000986 */ /* 0x0001e2000c10151e */
[----:B------:R-:W-:Y:S06]  /*3550*/  BAR.SYNC.DEFER_BLOCKING 0x0 ;  /* 0x0000000000007b1d */ /* 0x000fec0000010000 */
[----:B------:R-:W-:Y:S05]  /*3560*/  BRA.U UP0, `(.L_x_13) ;  /* 0x00000001009c7547 */ /* 0x000fea000b800000 */
[----:B------:R-:W1:Y:S01]  /*3570*/  S2UR UR5, SR_CgaCtaId ;  /* 0x00000000000579c3 */ /* 0x000e620000008800 */
[----:B------:R-:W-:Y:S01]  /*3580*/  NOP ;  /* 0x0000000000007918 */ /* 0x000fe20000000000 */
[----:B------:R-:W-:Y:S01]  /*3590*/  UMOV UR4, 0x50 ;  /* 0x0000005000047882 */ /* 0x000fe20000000000 */
[----:B0-----:R-:W-:Y:S02]  /*35a0*/  IMAD.U32 R0, RZ, RZ, UR17 ;  /* 0x00000011ff007e24 */ /* 0x001fe4000f8e00ff */
[----:B------:R-:W-:-:S03]  /*35b0*/  IMAD.MOV.U32 R3, RZ, RZ, 0x1 ;  /* 0x00000001ff037424 */ /* 0x000fc600078e00ff */
[----:B------:R-:W-:-:S04]  /*35c0*/  LOP3.LUT R0, R0, 0xffff, RZ, 0xc0, !PT ;  /* 0x0000ffff00007812 */ /* 0x000fc800078ec0ff */
[----:B------:R-:W-:-:S05]  /*35d0*/  SHF.R.U32.HI R0, RZ, 0x5, R0 ;  /* 0x00000005ff007819 */ /* 0x000fca0000011600 */
[----:B------:R-:W-:Y:S01]  /*35e0*/  VIADD R2, R0, 0x10 ;  /* 0x0000001000027836 */ /* 0x000fe20000000000 */
[----:B------:R-:W-:Y:S01]  /*35f0*/  SHF.L.U32 R0, R3, R0, RZ ;  /* 0x0000000003007219 */ /* 0x000fe200000006ff */
[----:B-1----:R-:W-:-:S03]  /*3600*/  ULEA UR6, UR5, UR4, 0x18 ;  /* 0x0000000405067291 */ /* 0x002fc6000f8ec0ff */
[----:B------:R-:W-:-:S04]  /*3610*/  SHF.L.U32 R3, R3, R2, RZ ;  /* 0x0000000203037219 */ /* 0x000fc800000006ff */
[----:B------:R-:W-:Y:S02]  /*3620*/  LOP3.LUT R0, R3, R0, RZ, 0xfc, !PT ;  /* 0x0000000003007212 */ /* 0x000fe400078efcff */
[----:B------:R-:W0:Y:S02]  /*3630*/  LDS R5, [UR6] ;  /* 0x00000006ff057984 */ /* 0x000e240008000800 */
[C---:B------:R-:W-:Y:S02]  /*3640*/  LOP3.LUT R2, R0.reuse, 0xffff, RZ, 0xc0, !PT ;  /* 0x0000ffff00027812 */ /* 0x040fe400078ec0ff */
[----:B0-----:R-:W-:-:S04]  /*3650*/  LOP3.LUT R3, R0, 0xffff, R5, 0x80, !PT ;  /* 0x0000ffff00037812 */ /* 0x001fc800078e8005 */
[----:B------:R-:W-:-:S13]  /*3660*/  ISETP.NE.AND P0, PT, R3, R2, PT ;  /* 0x000000020300720c */ /* 0x000fda0003f05270 */
[----:B------:R-:W-:Y:S05]  /*3670*/  @P0 BRA `(.L_x_14) ;  /* 0x0000000000500947 */ /* 0x000fea0003800000 */
[----:B------:R-:W-:Y:S02]  /*3680*/  SHF.R.U32.HI R5, RZ, 0x10, R5 ;  /* 0x00000010ff057819 */ /* 0x000fe40000011605 */
[----:B------:R-:W-:-:S04]  /*3690*/  SHF.R.U32.HI R2, RZ, 0x10, R0 ;  /* 0x00000010ff027819 */ /* 0x000fc80000011600 */
[----:B------:R-:W-:-:S04]  /*36a0*/  LOP3.LUT R5, R5, R2, RZ, 0xc0, !PT ;  /* 0x0000000205057212 */ /* 0x000fc800078ec0ff */
[----:B------:R-:W-:-:S13]  /*36b0*/  ISETP.NE.AND P0, PT, R5, R2, PT ;  /* 0x000000020500720c */ /* 0x000fda0003f05270 */
[----:B------:R-:W-:Y:S05]  /*36c0*/  @P0 BRA `(.L_x_15) ;  /* 0x0000000000300947 */ /* 0x000fea0003800000 */
[----:B------:R-:W-:Y:S01]  /*36d0*/  R2UR UR4, R0 ;  /* 0x00000000000472ca */ /* 0x000fe200000e0000 */
[----:B------:R-:W-:Y:S01]  /*36e0*/  VOTEU.ANY UR5, UPT, PT ;  /* 0x0000000000057886 */ /* 0x000fe200038e0100 */
[----:B------:R-:W0:Y:S01]  /*36f0*/  S2R R0, SR_LANEID ;  /* 0x0000000000007919 */ /* 0x000e220000000000 */
[----:B------:R-:W-:-:S10]  /*3700*/  UFLO.U32 UR5, UR5 ;  /* 0x00000005000572bd */ /* 0x000fd400080e0000 */
[----:B------:R-:W-:-:S06]  /*3710*/  ULOP3.LUT UR4, URZ, UR4, URZ, 0x33, !UPT ;  /* 0x00000004ff047292 */ /* 0x000fcc000f8e33ff */
[----:B------:R-:W-:-:S04]  /*3720*/  IMAD.U32 R2, RZ, RZ, UR4 ;  /* 0x00000004ff027e24 */ /* 0x000fc8000f8e00ff */
[----:B------:R-:W1:Y:S02]  /*3730*/  REDUX UR7, R2 ;  /* 0x00000000020773c4 */ /* 0x000e640000000000 */
[----:B------:R2:W-:Y:S01]  /*3740*/  UTCATOMSWS.AND URZ, UR4 ;  /* 0x0000000400ff79e3 */ /* 0x0005e20008000000 */
[----:B0-----:R-:W-:Y:S01]  /*3750*/  ISETP.EQ.U32.AND P0, PT, R0, UR5, PT ;  /* 0x0000000500007c0c */ /* 0x001fe2000bf02070 */
[----:B-1----:R-:W-:-:S12]  /*3760*/  IMAD.U32 R0, RZ, RZ, UR7 ;  /* 0x00000007ff007e24 */ /* 0x002fd8000f8e00ff */
[----:B------:R2:W-:Y:S01]  /*3770*/  @P0 ATOMS.AND RZ, [UR6], R0 ;  /* 0x00000000ffff098c */ /* 0x0005e2000a800006 */
[----:B------:R-:W-:Y:S05]  /*3780*/  BRA `(.L_x_13) ;  /* 0x0000000000147947 */ /* 0x000fea0003800000 */
.L_x_15:
[----:B------:R-:W-:-:S07]  /*3790*/  MOV R2, 0x37b0 ;  /* 0x000037b000027802 */ /* 0x000fce0000000f00 */
[----:B------:R-:W-:Y:S05]  /*37a0*/  CALL.REL.NOINC `($__internal_0_$__cuda_sm10x_tcgen05_guardrail_trap_col_being_dealloced_not_returned_by_alloc) ;  /* 0x00000000002c7944 */ /* 0x000fea0003c00000 */
[----:B------:R-:W-:Y:S05]  /*37b0*/  BRA `(.L_x_13) ;  /* 0x0000000000087947 */ /* 0x000fea0003800000 */
.L_x_14:
[----:B------:R-:W-:-:S07]  /*37c0*/  MOV R2, 0x37e0 ;  /* 0x000037e000027802 */ /* 0x000fce0000000f00 */
[----:B------:R-:W-:Y:S05]  /*37d0*/  CALL.REL.NOINC `($__internal_2_$__cuda_sm10x_tcgen05_guardrail_trap_unallocated_columns_being_dealloced) ;  /* 0x0000000000387944 */ /* 0x000fea0003c00000 */
.L_x_13:
[----:B------:R-:W-:Y:S01]  /*37e0*/  NOP ;  /* 0x0000000000007918 */ /* 0x000fe20000000000 */
[----:B--2---:R-:W-:Y:S05]  /*37f0*/  EXIT ;  /* 0x000000000000794d */ /* 0x004fea0003800000 */
.L_x_8:
[----:B------:R-:W0:Y:S02]  /*3800*/  SYNCS.PHASECHK.TRANS64.TRYWAIT P5, [UR18], R52 ;  /* 0x00000034ff0075a7 */ /* 0x000e2400080a1112 */
[----:B0-----:R-:W-:Y:S05]  /*3810*/  @!P5 BRA `(.L_x_8) ;  /* 0xfffffffc00f8d947 */ /* 0x001fea000383ffff */
[----:B------:R-:W-:Y:S05]  /*3820*/  BRA `(.L_x_16) ;  /* 0xffffffec00a07947 */ /* 0x000fea000383ffff */
.L_x_12:
[----:B------:R-:W1:Y:S02]  /*3830*/  SYNCS.PHASECHK.TRANS64.TRYWAIT P0, [UR18], R4 ;  /* 0x00000004ff0075a7 */ /* 0x000e640008001112 */
[----:B-1----:R-:W-:Y:S05]  /*3840*/  @!P0 BRA `(.L_x_12) ;  /* 0xfffffffc00f88947 */ /* 0x002fea000383ffff */
[----:B------:R-:W-:Y:S05]  /*3850*/  BRA `(.L_x_11) ;  /* 0xfffffff400d47947 */ /* 0x000fea000383ffff */
        .weak           $__internal_0_$__cuda_sm10x_tcgen05_guardrail_trap_col_being_dealloced_not_returned_by_alloc
        .type           $__internal_0_$__cuda_sm10x_tcgen05_guardrail_trap_col_being_dealloced_not_returned_by_alloc,@function
        .size           $__internal_0_$__cuda_sm10x_tcgen05_guardrail_trap_col_being_dealloced_not_returned_by_alloc,($__internal_1_$__cuda_sm10x_tcgen05_guardrail_trap_phase_invalid_during_alloc - $__internal_0_$__cuda_sm10x_tcgen05_guardrail_trap_col_being_dealloced_not_returned_by_alloc)
$__internal_0_$__cuda_sm10x_tcgen05_guardrail_trap_col_being_dealloced_not_returned_by_alloc:
[----:B------:R-:W-:Y:S05]  /*3860*/  BPT.TRAP 0x1 ;  /* 0x000000040000795c */ /* 0x000fea0000300000 */
[----:B------:R-:W-:-:S04]  /*3870*/  IMAD.MOV.U32 R3, RZ, RZ, 0x0 ;  /* 0x00000000ff037424 */ /* 0x000fc800078e00ff */
[----:B------:R-:W-:Y:S05]  /*3880*/  RET.REL.NODEC R2 `(matmul_kernel) ;  /* 0xffffffc402dc7950 */ /* 0x000fea0003c3ffff */
        .weak           $__internal_1_$__cuda_sm10x_tcgen05_guardrail_trap_phase_invalid_during_alloc
        .type           $__internal_1_$__cuda_sm10x_tcgen05_guardrail_trap_phase_invalid_during_alloc,@function
        .size           $__internal_1_$__cuda_sm10x_tcgen05_guardrail_trap_phase_invalid_during_alloc,($__internal_2_$__cuda_sm10x_tcgen05_guardrail_trap_unallocated_columns_being_dealloced - $__internal_1_$__cuda_sm10x_tcgen05_guardrail_trap_phase_invalid_during_alloc)
$__internal_1_$__cuda_sm10x_tcgen05_guardrail_trap_phase_invalid_during_alloc:
[----:B------:R-:W-:Y:S05]  /*3890*/  BPT.TRAP 0x1 ;  /* 0x000000040000795c */ /* 0x000fea0000300000 */
[----:B------:R-:W-:-:S04]  /*38a0*/  IMAD.MOV.U32 R3, RZ, RZ, 0x0 ;  /* 0x00000000ff037424 */ /* 0x000fc800078e00ff */
[----:B------:R-:W-:Y:S05]  /*38b0*/  RET.REL.NODEC R2 `(matmul_kernel) ;  /* 0xffffffc402d07950 */ /* 0x000fea0003c3ffff */
        .weak           $__internal_2_$__cuda_sm10x_tcgen05_guardrail_trap_unallocated_columns_being_dealloced
        .type           $__internal_2_$__cuda_sm10x_tcgen05_guardrail_trap_unallocated_columns_being_dealloced,@function
        .size           $__internal_2_$__cuda_sm10x_tcgen05_guardrail_trap_unallocated_columns_being_dealloced,(.L_x_20 - $__internal_2_$__cuda_sm10x_tcgen05_guardrail_trap_unallocated_columns_being_dealloced)
$__internal_2_$__cuda_sm10x_tcgen05_guardrail_trap_unallocated_columns_being_dealloced:
[----:B------:R-:W-:Y:S05]  /*38c0*/  BPT.TRAP 0x1 ;  /* 0x000000040000795c */ /* 0x000fea0000300000 */
[----:B------:R-:W-:-:S04]  /*38d0*/  IMAD.MOV.U32 R3, RZ, RZ, 0x0 ;  /* 0x00000000ff037424 */ /* 0x000fc800078e00ff */
[----:B------:R-:W-:Y:S05]  /*38e0*/  RET.REL.NODEC R2 `(matmul_kernel) ;  /* 0xffffffc402c47950 */ /* 0x000fea0003c3ffff */
.L_x_17:
[----:B------:R-:W-:-:S00]  /*38f0*/  BRA `(.L_x_17) ;  /* 0xfffffffc00fc7947 */ /* 0x000fc0000383ffff */
[----:B------:R-:W-:-:S00]  /*3900*/  NOP ;  /* 0x0000000000007918 */ /* 0x000fc00000000000 */
[----:B------:R-:W-:-:S00]  /*3910*/  NOP ;  /* 0x0000000000007918 */ /* 0x000fc00000000000 */
[----:B------:R-:W-:-:S00]  /*3920*/  NOP ;  /* 0x0000000000007918 */ /* 0x000fc00000000000 */
[----:B------:R-:W-:-:S00]  /*3930*/  NOP ;  /* 0x0000000000007918 */ /* 0x000fc00000000000 */
[----:B------:R-:W-:-:S00]  /*3940*/  NOP ;  /* 0x0000000000007918 */ /* 0x000fc00000000000 */
[----:B------:R-:W-:-:S00]  /*3950*/  NOP ;  /* 0x0000000000007918 */ /* 0x000fc00000000000 */
[----:B------:R-:W-:-:S00]  /*3960*/  NOP ;  /* 0x0000000000007918 */ /* 0x000fc00000000000 */
[----:B------:R-:W-:-:S00]  /*3970*/  NOP ;  /* 0x0000000000007918 */ /* 0x000fc00000000000 */
.L_x_20:


//--------------------- .nv.shared.matmul_kernel  --------------------------
	.section	.nv.shared.matmul_kernel,"aw",@nobits
	.sectionflags	@""
	.align	16
	.zero		1024


//--------------------- .nv.shared.reserved.0     --------------------------
	.section	.nv.shared.reserved.0,"aw",@nobits
	.align	8
	.weak		__nv_reservedSMEM_offset_0_alias
	.size		__nv_reservedSMEM_offset_0_alias, 0, 64
	.other		__nv_reservedSMEM_offset_0_alias,@"STO_CUDA_RESERVED_SHARED STV_DEFAULT"
__nv_reservedSMEM_offset_0_alias:
	.zero		0
.nv.shared.reserved.0:
	.zero		64
	.weak		__nv_reservedSMEM_allocation_phase
	.type		__nv_reservedSMEM_allocation_phase,@object
	.size		__nv_reservedSMEM_allocation_phase,(.L_0 - __nv_reservedSMEM_allocation_phase)
__nv_reservedSMEM_allocation_phase:
	.zero		1
.L_0:
	.zero		7
	.weak		__nv_reservedSMEM_devtool_atexit_pc
	.type		__nv_reservedSMEM_devtool_atexit_pc,@object
	.size		__nv_reservedSMEM_devtool_atexit_pc,(__nv_reservedSMEM_allocation_mask - __nv_reservedSMEM_devtool_atexit_pc)
__nv_reservedSMEM_devtool_atexit_pc:
	.zero		8
	.weak		__nv_reservedSMEM_allocation_mask
	.type		__nv_reservedSMEM_allocation_mask,@object
	.size		__nv_reservedSMEM_allocation_mask,(.L_2 - __nv_reservedSMEM_allocation_mask)
__nv_reservedSMEM_allocation_mask:
	.zero		4
.L_2:


//--------------------- .nv.constant0.matmul_kernel --------------------------
	.section	.nv.constant0.matmul_kernel,"a",@progbits
	.sectionflags	@""
	.align	4
.nv.constant0.matmul_kernel:
	.zero		976


//--------------------- SYMBOLS --------------------------

	.type		.nv.reservedSmem.offset0,@object
	.size		.nv.reservedSmem.offset0,0x4
	.type		.nv.reservedSmem.cap,@object
	.size		.nv.reservedSmem.cap,0x4
